//
// Generated by NVIDIA NVVM Compiler
//
// Compiler Build ID: CL-36424714
// Cuda compilation tools, release 13.0, V13.0.88
// Based on NVVM 20.0.0
//

.version 9.0
.target sm_100
.address_size 64

	// .globl	_Z15gpu_matrix_multPfS_S_i
// _ZZ20MatrixMul_tileKernelPfS_S_iE1a has been demoted
// _ZZ20MatrixMul_tileKernelPfS_S_iE1b has been demoted

.visible .entry _Z15gpu_matrix_multPfS_S_i(
	.param .u64 .ptr .align 1 _Z15gpu_matrix_multPfS_S_i_param_0,
	.param .u64 .ptr .align 1 _Z15gpu_matrix_multPfS_S_i_param_1,
	.param .u64 .ptr .align 1 _Z15gpu_matrix_multPfS_S_i_param_2,
	.param .u32 _Z15gpu_matrix_multPfS_S_i_param_3
)
{
	.reg .pred 	%p<12>;
	.reg .b32 	%r<41>;
	.reg .b32 	%f<55>;
	.reg .b64 	%rd<66>;

	ld.param.u64 	%rd15, [_Z15gpu_matrix_multPfS_S_i_param_0];
	ld.param.u64 	%rd16, [_Z15gpu_matrix_multPfS_S_i_param_1];
	ld.param.u64 	%rd14, [_Z15gpu_matrix_multPfS_S_i_param_2];
	ld.param.u32 	%r17, [_Z15gpu_matrix_multPfS_S_i_param_3];
	cvta.to.global.u64 	%rd1, %rd16;
	cvta.to.global.u64 	%rd2, %rd15;
	mov.u32 	%r18, %ctaid.y;
	mov.u32 	%r19, %ntid.y;
	mov.u32 	%r20, %tid.y;
	mad.lo.s32 	%r1, %r18, %r19, %r20;
	mov.u32 	%r21, %ctaid.x;
	mov.u32 	%r22, %ntid.x;
	mov.u32 	%r23, %tid.x;
	mad.lo.s32 	%r2, %r21, %r22, %r23;
	max.s32 	%r24, %r1, %r2;
	setp.ge.s32 	%p1, %r24, %r17;
	setp.lt.s32 	%p2, %r17, 1;
	or.pred  	%p3, %p1, %p2;
	@%p3 bra 	$L__BB0_12;
	cvta.to.global.u64 	%rd17, %rd14;
	mul.lo.s32 	%r3, %r17, %r1;
	add.s32 	%r26, %r3, %r2;
	mul.wide.s32 	%rd18, %r26, 4;
	add.s64 	%rd3, %rd17, %rd18;
	ld.global.f32 	%f52, [%rd3];
	and.b32  	%r4, %r17, 7;
	setp.lt.u32 	%p4, %r17, 8;
	mov.b32 	%r39, 0;
	@%p4 bra 	$L__BB0_4;
	and.b32  	%r27, %r17, 2147483640;
	neg.s32 	%r37, %r27;
	mul.wide.u32 	%rd19, %r17, 4;
	add.s64 	%rd4, %rd1, %rd19;
	mul.wide.u32 	%rd20, %r17, 8;
	add.s64 	%rd5, %rd1, %rd20;
	mul.wide.u32 	%rd21, %r17, 12;
	add.s64 	%rd6, %rd1, %rd21;
	mul.wide.u32 	%rd22, %r17, 16;
	add.s64 	%rd7, %rd1, %rd22;
	mul.wide.u32 	%rd23, %r17, 20;
	add.s64 	%rd8, %rd1, %rd23;
	mul.wide.u32 	%rd24, %r17, 24;
	add.s64 	%rd9, %rd1, %rd24;
	mul.wide.u32 	%rd25, %r17, 28;
	add.s64 	%rd10, %rd1, %rd25;
	mul.wide.u32 	%rd26, %r3, 4;
	add.s64 	%rd27, %rd26, %rd2;
	add.s64 	%rd65, %rd27, 16;
	mov.u32 	%r36, %r2;
$L__BB0_3:
	.pragma "nounroll";
	and.b32  	%r39, %r17, 2147483640;
	mul.wide.s32 	%rd28, %r36, 4;
	add.s64 	%rd29, %rd4, %rd28;
	add.s64 	%rd30, %rd5, %rd28;
	add.s64 	%rd31, %rd6, %rd28;
	add.s64 	%rd32, %rd7, %rd28;
	add.s64 	%rd33, %rd8, %rd28;
	add.s64 	%rd34, %rd9, %rd28;
	add.s64 	%rd35, %rd10, %rd28;
	add.s64 	%rd36, %rd1, %rd28;
	ld.global.f32 	%f9, [%rd65+-16];
	ld.global.f32 	%f10, [%rd36];
	fma.rn.f32 	%f11, %f9, %f10, %f52;
	st.global.f32 	[%rd3], %f11;
	ld.global.f32 	%f12, [%rd65+-12];
	ld.global.f32 	%f13, [%rd29];
	fma.rn.f32 	%f14, %f12, %f13, %f11;
	st.global.f32 	[%rd3], %f14;
	ld.global.f32 	%f15, [%rd65+-8];
	ld.global.f32 	%f16, [%rd30];
	fma.rn.f32 	%f17, %f15, %f16, %f14;
	st.global.f32 	[%rd3], %f17;
	ld.global.f32 	%f18, [%rd65+-4];
	ld.global.f32 	%f19, [%rd31];
	fma.rn.f32 	%f20, %f18, %f19, %f17;
	st.global.f32 	[%rd3], %f20;
	ld.global.f32 	%f21, [%rd65];
	ld.global.f32 	%f22, [%rd32];
	fma.rn.f32 	%f23, %f21, %f22, %f20;
	st.global.f32 	[%rd3], %f23;
	ld.global.f32 	%f24, [%rd65+4];
	ld.global.f32 	%f25, [%rd33];
	fma.rn.f32 	%f26, %f24, %f25, %f23;
	st.global.f32 	[%rd3], %f26;
	ld.global.f32 	%f27, [%rd65+8];
	ld.global.f32 	%f28, [%rd34];
	fma.rn.f32 	%f29, %f27, %f28, %f26;
	st.global.f32 	[%rd3], %f29;
	ld.global.f32 	%f30, [%rd65+12];
	ld.global.f32 	%f31, [%rd35];
	fma.rn.f32 	%f52, %f30, %f31, %f29;
	st.global.f32 	[%rd3], %f52;
	add.s32 	%r37, %r37, 8;
	shl.b32 	%r28, %r17, 3;
	add.s32 	%r36, %r36, %r28;
	add.s64 	%rd65, %rd65, 32;
	setp.ne.s32 	%p5, %r37, 0;
	@%p5 bra 	$L__BB0_3;
$L__BB0_4:
	setp.eq.s32 	%p6, %r4, 0;
	@%p6 bra 	$L__BB0_12;
	and.b32  	%r12, %r17, 3;
	setp.lt.u32 	%p7, %r4, 4;
	@%p7 bra 	$L__BB0_7;
	add.s32 	%r29, %r39, %r3;
	mul.wide.u32 	%rd37, %r29, 4;
	add.s64 	%rd38, %rd2, %rd37;
	ld.global.f32 	%f32, [%rd38];
	mad.lo.s32 	%r30, %r39, %r17, %r2;
	mul.wide.s32 	%rd39, %r30, 4;
	add.s64 	%rd40, %rd1, %rd39;
	ld.global.f32 	%f33, [%rd40];
	fma.rn.f32 	%f34, %f32, %f33, %f52;
	st.global.f32 	[%rd3], %f34;
	cvt.u64.u32 	%rd41, %r3;
	cvt.u64.u32 	%rd42, %r39;
	add.s64 	%rd43, %rd42, %rd41;
	shl.b64 	%rd44, %rd43, 2;
	add.s64 	%rd45, %rd2, %rd44;
	ld.global.f32 	%f35, [%rd45+4];
	mul.wide.u32 	%rd46, %r17, 4;
	add.s64 	%rd47, %rd40, %rd46;
	ld.global.f32 	%f36, [%rd47];
	fma.rn.f32 	%f37, %f35, %f36, %f34;
	st.global.f32 	[%rd3], %f37;
	ld.global.f32 	%f38, [%rd45+8];
	add.s64 	%rd48, %rd47, %rd46;
	ld.global.f32 	%f39, [%rd48];
	fma.rn.f32 	%f40, %f38, %f39, %f37;
	st.global.f32 	[%rd3], %f40;
	ld.global.f32 	%f41, [%rd45+12];
	add.s64 	%rd49, %rd48, %rd46;
	ld.global.f32 	%f42, [%rd49];
	fma.rn.f32 	%f52, %f41, %f42, %f40;
	st.global.f32 	[%rd3], %f52;
	add.s32 	%r39, %r39, 4;
$L__BB0_7:
	setp.eq.s32 	%p8, %r12, 0;
	@%p8 bra 	$L__BB0_12;
	setp.eq.s32 	%p9, %r12, 1;
	@%p9 bra 	$L__BB0_10;
	add.s32 	%r31, %r39, %r3;
	mul.wide.u32 	%rd50, %r31, 4;
	add.s64 	%rd51, %rd2, %rd50;
	ld.global.f32 	%f43, [%rd51];
	mad.lo.s32 	%r32, %r39, %r17, %r2;
	mul.wide.s32 	%rd52, %r32, 4;
	add.s64 	%rd53, %rd1, %rd52;
	ld.global.f32 	%f44, [%rd53];
	fma.rn.f32 	%f45, %f43, %f44, %f52;
	st.global.f32 	[%rd3], %f45;
	cvt.u64.u32 	%rd54, %r3;
	cvt.u64.u32 	%rd55, %r39;
	add.s64 	%rd56, %rd55, %rd54;
	shl.b64 	%rd57, %rd56, 2;
	add.s64 	%rd58, %rd2, %rd57;
	ld.global.f32 	%f46, [%rd58+4];
	mul.wide.u32 	%rd59, %r17, 4;
	add.s64 	%rd60, %rd53, %rd59;
	ld.global.f32 	%f47, [%rd60];
	fma.rn.f32 	%f52, %f46, %f47, %f45;
	st.global.f32 	[%rd3], %f52;
	add.s32 	%r39, %r39, 2;
$L__BB0_10:
	and.b32  	%r33, %r17, 1;
	setp.eq.b32 	%p10, %r33, 1;
	not.pred 	%p11, %p10;
	@%p11 bra 	$L__BB0_12;
	add.s32 	%r34, %r39, %r3;
	mul.wide.u32 	%rd61, %r34, 4;
	add.s64 	%rd62, %rd2, %rd61;
	ld.global.f32 	%f48, [%rd62];
	mad.lo.s32 	%r35, %r39, %r17, %r2;
	mul.wide.s32 	%rd63, %r35, 4;
	add.s64 	%rd64, %rd1, %rd63;
	ld.global.f32 	%f49, [%rd64];
	fma.rn.f32 	%f50, %f48, %f49, %f52;
	st.global.f32 	[%rd3], %f50;
$L__BB0_12:
	ret;

}
	// .globl	_Z20MatrixMul_tileKernelPfS_S_i
.visible .entry _Z20MatrixMul_tileKernelPfS_S_i(
	.param .u64 .ptr .align 1 _Z20MatrixMul_tileKernelPfS_S_i_param_0,
	.param .u64 .ptr .align 1 _Z20MatrixMul_tileKernelPfS_S_i_param_1,
	.param .u64 .ptr .align 1 _Z20MatrixMul_tileKernelPfS_S_i_param_2,
	.param .u32 _Z20MatrixMul_tileKernelPfS_S_i_param_3
)
{
	.reg .pred 	%p<8>;
	.reg .b32 	%r<104>;
	.reg .b32 	%f<368>;
	.reg .b64 	%rd<40>;
	// demoted variable
	.shared .align 4 .b8 _ZZ20MatrixMul_tileKernelPfS_S_iE1a[1024];
	// demoted variable
	.shared .align 4 .b8 _ZZ20MatrixMul_tileKernelPfS_S_iE1b[1024];
	ld.param.u32 	%r31, [_Z20MatrixMul_tileKernelPfS_S_i_param_3];
	mov.u32 	%r32, %ctaid.y;
	shl.b32 	%r33, %r32, 4;
	mov.u32 	%r1, %tid.y;
	add.s32 	%r2, %r33, %r1;
	mov.u32 	%r34, %ctaid.x;
	shl.b32 	%r3, %r34, 4;
	mov.u32 	%r4, %tid.x;
	add.s32 	%r5, %r3, %r4;
	shr.s32 	%r35, %r31, 31;
	shr.u32 	%r36, %r35, 28;
	add.s32 	%r37, %r31, %r36;
	shr.s32 	%r6, %r37, 4;
	setp.lt.s32 	%p1, %r31, 16;
	mov.f32 	%f367, 0f00000000;
	@%p1 bra 	$L__BB1_9;
	mad.lo.s32 	%r100, %r31, %r2, %r4;
	shl.b32 	%r39, %r1, 6;
	mov.u32 	%r40, _ZZ20MatrixMul_tileKernelPfS_S_iE1a;
	add.s32 	%r8, %r40, %r39;
	add.s32 	%r41, %r6, -1;
	setp.lt.u32 	%p2, %r41, 3;
	mov.f32 	%f367, 0f00000000;
	mov.b32 	%r103, 0;
	@%p2 bra 	$L__BB1_4;
	and.b32  	%r103, %r6, 134217724;
	neg.s32 	%r101, %r103;
	add.s32 	%r43, %r1, 48;
	mad.lo.s32 	%r44, %r31, %r43, %r4;
	add.s32 	%r99, %r44, %r3;
	add.s32 	%r45, %r1, 32;
	mad.lo.s32 	%r46, %r31, %r45, %r4;
	add.s32 	%r98, %r46, %r3;
	add.s32 	%r47, %r1, 16;
	mad.lo.s32 	%r48, %r31, %r47, %r4;
	add.s32 	%r97, %r48, %r3;
	mad.lo.s32 	%r49, %r1, %r31, %r4;
	add.s32 	%r96, %r49, %r3;
	mov.f32 	%f367, 0f00000000;
$L__BB1_3:
	.pragma "nounroll";
	ld.param.u64 	%rd36, [_Z20MatrixMul_tileKernelPfS_S_i_param_1];
	ld.param.u64 	%rd33, [_Z20MatrixMul_tileKernelPfS_S_i_param_0];
	cvta.to.global.u64 	%rd4, %rd33;
	mul.wide.s32 	%rd5, %r100, 4;
	add.s64 	%rd6, %rd4, %rd5;
	ld.global.f32 	%f14, [%rd6];
	shl.b32 	%r51, %r4, 2;
	add.s32 	%r52, %r8, %r51;
	st.shared.f32 	[%r52], %f14;
	cvta.to.global.u64 	%rd7, %rd36;
	mul.wide.s32 	%rd8, %r96, 4;
	add.s64 	%rd9, %rd7, %rd8;
	ld.global.f32 	%f15, [%rd9];
	mov.u32 	%r54, _ZZ20MatrixMul_tileKernelPfS_S_iE1b;
	add.s32 	%r55, %r54, %r51;
	add.s32 	%r56, %r55, %r39;
	st.shared.f32 	[%r56], %f15;
	bar.sync 	0;
	ld.shared.f32 	%f16, [%r8];
	ld.shared.f32 	%f17, [%r55];
	fma.rn.f32 	%f18, %f16, %f17, %f367;
	ld.shared.f32 	%f19, [%r8+4];
	ld.shared.f32 	%f20, [%r55+64];
	fma.rn.f32 	%f21, %f19, %f20, %f18;
	ld.shared.f32 	%f22, [%r8+8];
	ld.shared.f32 	%f23, [%r55+128];
	fma.rn.f32 	%f24, %f22, %f23, %f21;
	ld.shared.f32 	%f25, [%r8+12];
	ld.shared.f32 	%f26, [%r55+192];
	fma.rn.f32 	%f27, %f25, %f26, %f24;
	ld.shared.f32 	%f28, [%r8+16];
	ld.shared.f32 	%f29, [%r55+256];
	fma.rn.f32 	%f30, %f28, %f29, %f27;
	ld.shared.f32 	%f31, [%r8+20];
	ld.shared.f32 	%f32, [%r55+320];
	fma.rn.f32 	%f33, %f31, %f32, %f30;
	ld.shared.f32 	%f34, [%r8+24];
	ld.shared.f32 	%f35, [%r55+384];
	fma.rn.f32 	%f36, %f34, %f35, %f33;
	ld.shared.f32 	%f37, [%r8+28];
	ld.shared.f32 	%f38, [%r55+448];
	fma.rn.f32 	%f39, %f37, %f38, %f36;
	ld.shared.f32 	%f40, [%r8+32];
	ld.shared.f32 	%f41, [%r55+512];
	fma.rn.f32 	%f42, %f40, %f41, %f39;
	ld.shared.f32 	%f43, [%r8+36];
	ld.shared.f32 	%f44, [%r55+576];
	fma.rn.f32 	%f45, %f43, %f44, %f42;
	ld.shared.f32 	%f46, [%r8+40];
	ld.shared.f32 	%f47, [%r55+640];
	fma.rn.f32 	%f48, %f46, %f47, %f45;
	ld.shared.f32 	%f49, [%r8+44];
	ld.shared.f32 	%f50, [%r55+704];
	fma.rn.f32 	%f51, %f49, %f50, %f48;
	ld.shared.f32 	%f52, [%r8+48];
	ld.shared.f32 	%f53, [%r55+768];
	fma.rn.f32 	%f54, %f52, %f53, %f51;
	ld.shared.f32 	%f55, [%r8+52];
	ld.shared.f32 	%f56, [%r55+832];
	fma.rn.f32 	%f57, %f55, %f56, %f54;
	ld.shared.f32 	%f58, [%r8+56];
	ld.shared.f32 	%f59, [%r55+896];
	fma.rn.f32 	%f60, %f58, %f59, %f57;
	ld.shared.f32 	%f61, [%r8+60];
	ld.shared.f32 	%f62, [%r55+960];
	fma.rn.f32 	%f63, %f61, %f62, %f60;
	bar.sync 	0;
	ld.global.f32 	%f64, [%rd6+64];
	st.shared.f32 	[%r52], %f64;
	mul.wide.s32 	%rd10, %r97, 4;
	add.s64 	%rd11, %rd7, %rd10;
	ld.global.f32 	%f65, [%rd11];
	st.shared.f32 	[%r56], %f65;
	bar.sync 	0;
	ld.shared.f32 	%f66, [%r8];
	ld.shared.f32 	%f67, [%r55];
	fma.rn.f32 	%f68, %f66, %f67, %f63;
	ld.shared.f32 	%f69, [%r8+4];
	ld.shared.f32 	%f70, [%r55+64];
	fma.rn.f32 	%f71, %f69, %f70, %f68;
	ld.shared.f32 	%f72, [%r8+8];
	ld.shared.f32 	%f73, [%r55+128];
	fma.rn.f32 	%f74, %f72, %f73, %f71;
	ld.shared.f32 	%f75, [%r8+12];
	ld.shared.f32 	%f76, [%r55+192];
	fma.rn.f32 	%f77, %f75, %f76, %f74;
	ld.shared.f32 	%f78, [%r8+16];
	ld.shared.f32 	%f79, [%r55+256];
	fma.rn.f32 	%f80, %f78, %f79, %f77;
	ld.shared.f32 	%f81, [%r8+20];
	ld.shared.f32 	%f82, [%r55+320];
	fma.rn.f32 	%f83, %f81, %f82, %f80;
	ld.shared.f32 	%f84, [%r8+24];
	ld.shared.f32 	%f85, [%r55+384];
	fma.rn.f32 	%f86, %f84, %f85, %f83;
	ld.shared.f32 	%f87, [%r8+28];
	ld.shared.f32 	%f88, [%r55+448];
	fma.rn.f32 	%f89, %f87, %f88, %f86;
	ld.shared.f32 	%f90, [%r8+32];
	ld.shared.f32 	%f91, [%r55+512];
	fma.rn.f32 	%f92, %f90, %f91, %f89;
	ld.shared.f32 	%f93, [%r8+36];
	ld.shared.f32 	%f94, [%r55+576];
	fma.rn.f32 	%f95, %f93, %f94, %f92;
	ld.shared.f32 	%f96, [%r8+40];
	ld.shared.f32 	%f97, [%r55+640];
	fma.rn.f32 	%f98, %f96, %f97, %f95;
	ld.shared.f32 	%f99, [%r8+44];
	ld.shared.f32 	%f100, [%r55+704];
	fma.rn.f32 	%f101, %f99, %f100, %f98;
	ld.shared.f32 	%f102, [%r8+48];
	ld.shared.f32 	%f103, [%r55+768];
	fma.rn.f32 	%f104, %f102, %f103, %f101;
	ld.shared.f32 	%f105, [%r8+52];
	ld.shared.f32 	%f106, [%r55+832];
	fma.rn.f32 	%f107, %f105, %f106, %f104;
	ld.shared.f32 	%f108, [%r8+56];
	ld.shared.f32 	%f109, [%r55+896];
	fma.rn.f32 	%f110, %f108, %f109, %f107;
	ld.shared.f32 	%f111, [%r8+60];
	ld.shared.f32 	%f112, [%r55+960];
	fma.rn.f32 	%f113, %f111, %f112, %f110;
	bar.sync 	0;
	ld.global.f32 	%f114, [%rd6+128];
	st.shared.f32 	[%r52], %f114;
	mul.wide.s32 	%rd12, %r98, 4;
	add.s64 	%rd13, %rd7, %rd12;
	ld.global.f32 	%f115, [%rd13];
	st.shared.f32 	[%r56], %f115;
	bar.sync 	0;
	ld.shared.f32 	%f116, [%r8];
	ld.shared.f32 	%f117, [%r55];
	fma.rn.f32 	%f118, %f116, %f117, %f113;
	ld.shared.f32 	%f119, [%r8+4];
	ld.shared.f32 	%f120, [%r55+64];
	fma.rn.f32 	%f121, %f119, %f120, %f118;
	ld.shared.f32 	%f122, [%r8+8];
	ld.shared.f32 	%f123, [%r55+128];
	fma.rn.f32 	%f124, %f122, %f123, %f121;
	ld.shared.f32 	%f125, [%r8+12];
	ld.shared.f32 	%f126, [%r55+192];
	fma.rn.f32 	%f127, %f125, %f126, %f124;
	ld.shared.f32 	%f128, [%r8+16];
	ld.shared.f32 	%f129, [%r55+256];
	fma.rn.f32 	%f130, %f128, %f129, %f127;
	ld.shared.f32 	%f131, [%r8+20];
	ld.shared.f32 	%f132, [%r55+320];
	fma.rn.f32 	%f133, %f131, %f132, %f130;
	ld.shared.f32 	%f134, [%r8+24];
	ld.shared.f32 	%f135, [%r55+384];
	fma.rn.f32 	%f136, %f134, %f135, %f133;
	ld.shared.f32 	%f137, [%r8+28];
	ld.shared.f32 	%f138, [%r55+448];
	fma.rn.f32 	%f139, %f137, %f138, %f136;
	ld.shared.f32 	%f140, [%r8+32];
	ld.shared.f32 	%f141, [%r55+512];
	fma.rn.f32 	%f142, %f140, %f141, %f139;
	ld.shared.f32 	%f143, [%r8+36];
	ld.shared.f32 	%f144, [%r55+576];
	fma.rn.f32 	%f145, %f143, %f144, %f142;
	ld.shared.f32 	%f146, [%r8+40];
	ld.shared.f32 	%f147, [%r55+640];
	fma.rn.f32 	%f148, %f146, %f147, %f145;
	ld.shared.f32 	%f149, [%r8+44];
	ld.shared.f32 	%f150, [%r55+704];
	fma.rn.f32 	%f151, %f149, %f150, %f148;
	ld.shared.f32 	%f152, [%r8+48];
	ld.shared.f32 	%f153, [%r55+768];
	fma.rn.f32 	%f154, %f152, %f153, %f151;
	ld.shared.f32 	%f155, [%r8+52];
	ld.shared.f32 	%f156, [%r55+832];
	fma.rn.f32 	%f157, %f155, %f156, %f154;
	ld.shared.f32 	%f158, [%r8+56];
	ld.shared.f32 	%f159, [%r55+896];
	fma.rn.f32 	%f160, %f158, %f159, %f157;
	ld.shared.f32 	%f161, [%r8+60];
	ld.shared.f32 	%f162, [%r55+960];
	fma.rn.f32 	%f163, %f161, %f162, %f160;
	bar.sync 	0;
	ld.global.f32 	%f164, [%rd6+192];
	st.shared.f32 	[%r52], %f164;
	mul.wide.s32 	%rd14, %r99, 4;
	add.s64 	%rd15, %rd7, %rd14;
	ld.global.f32 	%f165, [%rd15];
	st.shared.f32 	[%r56], %f165;
	bar.sync 	0;
	ld.shared.f32 	%f166, [%r8];
	ld.shared.f32 	%f167, [%r55];
	fma.rn.f32 	%f168, %f166, %f167, %f163;
	ld.shared.f32 	%f169, [%r8+4];
	ld.shared.f32 	%f170, [%r55+64];
	fma.rn.f32 	%f171, %f169, %f170, %f168;
	ld.shared.f32 	%f172, [%r8+8];
	ld.shared.f32 	%f173, [%r55+128];
	fma.rn.f32 	%f174, %f172, %f173, %f171;
	ld.shared.f32 	%f175, [%r8+12];
	ld.shared.f32 	%f176, [%r55+192];
	fma.rn.f32 	%f177, %f175, %f176, %f174;
	ld.shared.f32 	%f178, [%r8+16];
	ld.shared.f32 	%f179, [%r55+256];
	fma.rn.f32 	%f180, %f178, %f179, %f177;
	ld.shared.f32 	%f181, [%r8+20];
	ld.shared.f32 	%f182, [%r55+320];
	fma.rn.f32 	%f183, %f181, %f182, %f180;
	ld.shared.f32 	%f184, [%r8+24];
	ld.shared.f32 	%f185, [%r55+384];
	fma.rn.f32 	%f186, %f184, %f185, %f183;
	ld.shared.f32 	%f187, [%r8+28];
	ld.shared.f32 	%f188, [%r55+448];
	fma.rn.f32 	%f189, %f187, %f188, %f186;
	ld.shared.f32 	%f190, [%r8+32];
	ld.shared.f32 	%f191, [%r55+512];
	fma.rn.f32 	%f192, %f190, %f191, %f189;
	ld.shared.f32 	%f193, [%r8+36];
	ld.shared.f32 	%f194, [%r55+576];
	fma.rn.f32 	%f195, %f193, %f194, %f192;
	ld.shared.f32 	%f196, [%r8+40];
	ld.shared.f32 	%f197, [%r55+640];
	fma.rn.f32 	%f198, %f196, %f197, %f195;
	ld.shared.f32 	%f199, [%r8+44];
	ld.shared.f32 	%f200, [%r55+704];
	fma.rn.f32 	%f201, %f199, %f200, %f198;
	ld.shared.f32 	%f202, [%r8+48];
	ld.shared.f32 	%f203, [%r55+768];
	fma.rn.f32 	%f204, %f202, %f203, %f201;
	ld.shared.f32 	%f205, [%r8+52];
	ld.shared.f32 	%f206, [%r55+832];
	fma.rn.f32 	%f207, %f205, %f206, %f204;
	ld.shared.f32 	%f208, [%r8+56];
	ld.shared.f32 	%f209, [%r55+896];
	fma.rn.f32 	%f210, %f208, %f209, %f207;
	ld.shared.f32 	%f211, [%r8+60];
	ld.shared.f32 	%f212, [%r55+960];
	fma.rn.f32 	%f367, %f211, %f212, %f210;
	bar.sync 	0;
	add.s32 	%r101, %r101, 4;
	add.s32 	%r100, %r100, 64;
	shl.b32 	%r57, %r31, 6;
	add.s32 	%r99, %r99, %r57;
	add.s32 	%r98, %r98, %r57;
	add.s32 	%r97, %r97, %r57;
	add.s32 	%r96, %r96, %r57;
	setp.ne.s32 	%p3, %r101, 0;
	@%p3 bra 	$L__BB1_3;
$L__BB1_4:
	and.b32  	%r28, %r6, 3;
	setp.eq.s32 	%p4, %r28, 0;
	@%p4 bra 	$L__BB1_9;
	setp.eq.s32 	%p5, %r28, 1;
	@%p5 bra 	$L__BB1_7;
	ld.param.u64 	%rd37, [_Z20MatrixMul_tileKernelPfS_S_i_param_1];
	ld.param.u64 	%rd34, [_Z20MatrixMul_tileKernelPfS_S_i_param_0];
	shl.b32 	%r58, %r103, 4;
	mad.lo.s32 	%r63, %r31, %r2, %r4;
	add.s32 	%r64, %r63, %r58;
	cvta.to.global.u64 	%rd16, %rd34;
	mul.wide.s32 	%rd17, %r64, 4;
	add.s64 	%rd18, %rd16, %rd17;
	ld.global.f32 	%f214, [%rd18];
	shl.b32 	%r65, %r4, 2;
	add.s32 	%r66, %r8, %r65;
	st.shared.f32 	[%r66], %f214;
	add.s32 	%r67, %r58, %r1;
	mad.lo.s32 	%r68, %r67, %r31, %r5;
	cvta.to.global.u64 	%rd19, %rd37;
	mul.wide.s32 	%rd20, %r68, 4;
	add.s64 	%rd21, %rd19, %rd20;
	ld.global.f32 	%f215, [%rd21];
	mov.u32 	%r70, _ZZ20MatrixMul_tileKernelPfS_S_iE1b;
	add.s32 	%r71, %r70, %r65;
	add.s32 	%r72, %r71, %r39;
	st.shared.f32 	[%r72], %f215;
	bar.sync 	0;
	ld.shared.f32 	%f216, [%r8];
	ld.shared.f32 	%f217, [%r71];
	fma.rn.f32 	%f218, %f216, %f217, %f367;
	ld.shared.f32 	%f219, [%r8+4];
	ld.shared.f32 	%f220, [%r71+64];
	fma.rn.f32 	%f221, %f219, %f220, %f218;
	ld.shared.f32 	%f222, [%r8+8];
	ld.shared.f32 	%f223, [%r71+128];
	fma.rn.f32 	%f224, %f222, %f223, %f221;
	ld.shared.f32 	%f225, [%r8+12];
	ld.shared.f32 	%f226, [%r71+192];
	fma.rn.f32 	%f227, %f225, %f226, %f224;
	ld.shared.f32 	%f228, [%r8+16];
	ld.shared.f32 	%f229, [%r71+256];
	fma.rn.f32 	%f230, %f228, %f229, %f227;
	ld.shared.f32 	%f231, [%r8+20];
	ld.shared.f32 	%f232, [%r71+320];
	fma.rn.f32 	%f233, %f231, %f232, %f230;
	ld.shared.f32 	%f234, [%r8+24];
	ld.shared.f32 	%f235, [%r71+384];
	fma.rn.f32 	%f236, %f234, %f235, %f233;
	ld.shared.f32 	%f237, [%r8+28];
	ld.shared.f32 	%f238, [%r71+448];
	fma.rn.f32 	%f239, %f237, %f238, %f236;
	ld.shared.f32 	%f240, [%r8+32];
	ld.shared.f32 	%f241, [%r71+512];
	fma.rn.f32 	%f242, %f240, %f241, %f239;
	ld.shared.f32 	%f243, [%r8+36];
	ld.shared.f32 	%f244, [%r71+576];
	fma.rn.f32 	%f245, %f243, %f244, %f242;
	ld.shared.f32 	%f246, [%r8+40];
	ld.shared.f32 	%f247, [%r71+640];
	fma.rn.f32 	%f248, %f246, %f247, %f245;
	ld.shared.f32 	%f249, [%r8+44];
	ld.shared.f32 	%f250, [%r71+704];
	fma.rn.f32 	%f251, %f249, %f250, %f248;
	ld.shared.f32 	%f252, [%r8+48];
	ld.shared.f32 	%f253, [%r71+768];
	fma.rn.f32 	%f254, %f252, %f253, %f251;
	ld.shared.f32 	%f255, [%r8+52];
	ld.shared.f32 	%f256, [%r71+832];
	fma.rn.f32 	%f257, %f255, %f256, %f254;
	ld.shared.f32 	%f258, [%r8+56];
	ld.shared.f32 	%f259, [%r71+896];
	fma.rn.f32 	%f260, %f258, %f259, %f257;
	ld.shared.f32 	%f261, [%r8+60];
	ld.shared.f32 	%f262, [%r71+960];
	fma.rn.f32 	%f263, %f261, %f262, %f260;
	bar.sync 	0;
	ld.global.f32 	%f264, [%rd18+64];
	st.shared.f32 	[%r66], %f264;
	add.s32 	%r73, %r67, 16;
	mad.lo.s32 	%r74, %r73, %r31, %r5;
	mul.wide.s32 	%rd22, %r74, 4;
	add.s64 	%rd23, %rd19, %rd22;
	ld.global.f32 	%f265, [%rd23];
	st.shared.f32 	[%r72], %f265;
	bar.sync 	0;
	ld.shared.f32 	%f266, [%r8];
	ld.shared.f32 	%f267, [%r71];
	fma.rn.f32 	%f268, %f266, %f267, %f263;
	ld.shared.f32 	%f269, [%r8+4];
	ld.shared.f32 	%f270, [%r71+64];
	fma.rn.f32 	%f271, %f269, %f270, %f268;
	ld.shared.f32 	%f272, [%r8+8];
	ld.shared.f32 	%f273, [%r71+128];
	fma.rn.f32 	%f274, %f272, %f273, %f271;
	ld.shared.f32 	%f275, [%r8+12];
	ld.shared.f32 	%f276, [%r71+192];
	fma.rn.f32 	%f277, %f275, %f276, %f274;
	ld.shared.f32 	%f278, [%r8+16];
	ld.shared.f32 	%f279, [%r71+256];
	fma.rn.f32 	%f280, %f278, %f279, %f277;
	ld.shared.f32 	%f281, [%r8+20];
	ld.shared.f32 	%f282, [%r71+320];
	fma.rn.f32 	%f283, %f281, %f282, %f280;
	ld.shared.f32 	%f284, [%r8+24];
	ld.shared.f32 	%f285, [%r71+384];
	fma.rn.f32 	%f286, %f284, %f285, %f283;
	ld.shared.f32 	%f287, [%r8+28];
	ld.shared.f32 	%f288, [%r71+448];
	fma.rn.f32 	%f289, %f287, %f288, %f286;
	ld.shared.f32 	%f290, [%r8+32];
	ld.shared.f32 	%f291, [%r71+512];
	fma.rn.f32 	%f292, %f290, %f291, %f289;
	ld.shared.f32 	%f293, [%r8+36];
	ld.shared.f32 	%f294, [%r71+576];
	fma.rn.f32 	%f295, %f293, %f294, %f292;
	ld.shared.f32 	%f296, [%r8+40];
	ld.shared.f32 	%f297, [%r71+640];
	fma.rn.f32 	%f298, %f296, %f297, %f295;
	ld.shared.f32 	%f299, [%r8+44];
	ld.shared.f32 	%f300, [%r71+704];
	fma.rn.f32 	%f301, %f299, %f300, %f298;
	ld.shared.f32 	%f302, [%r8+48];
	ld.shared.f32 	%f303, [%r71+768];
	fma.rn.f32 	%f304, %f302, %f303, %f301;
	ld.shared.f32 	%f305, [%r8+52];
	ld.shared.f32 	%f306, [%r71+832];
	fma.rn.f32 	%f307, %f305, %f306, %f304;
	ld.shared.f32 	%f308, [%r8+56];
	ld.shared.f32 	%f309, [%r71+896];
	fma.rn.f32 	%f310, %f308, %f309, %f307;
	ld.shared.f32 	%f311, [%r8+60];
	ld.shared.f32 	%f312, [%r71+960];
	fma.rn.f32 	%f367, %f311, %f312, %f310;
	bar.sync 	0;
	add.s32 	%r103, %r103, 2;
$L__BB1_7:
	and.b32  	%r75, %r6, 1;
	setp.eq.b32 	%p6, %r75, 1;
	not.pred 	%p7, %p6;
	@%p7 bra 	$L__BB1_9;
	ld.param.u64 	%rd38, [_Z20MatrixMul_tileKernelPfS_S_i_param_1];
	ld.param.u64 	%rd35, [_Z20MatrixMul_tileKernelPfS_S_i_param_0];
	shl.b32 	%r76, %r103, 4;
	mad.lo.s32 	%r81, %r31, %r2, %r4;
	add.s32 	%r82, %r81, %r76;
	cvta.to.global.u64 	%rd24, %rd35;
	mul.wide.s32 	%rd25, %r82, 4;
	add.s64 	%rd26, %rd24, %rd25;
	ld.global.f32 	%f313, [%rd26];
	shl.b32 	%r83, %r4, 2;
	add.s32 	%r84, %r8, %r83;
	st.shared.f32 	[%r84], %f313;
	add.s32 	%r85, %r76, %r1;
	mad.lo.s32 	%r86, %r85, %r31, %r5;
	cvta.to.global.u64 	%rd27, %rd38;
	mul.wide.s32 	%rd28, %r86, 4;
	add.s64 	%rd29, %rd27, %rd28;
	ld.global.f32 	%f314, [%rd29];
	mov.u32 	%r88, _ZZ20MatrixMul_tileKernelPfS_S_iE1b;
	add.s32 	%r89, %r88, %r83;
	add.s32 	%r90, %r89, %r39;
	st.shared.f32 	[%r90], %f314;
	bar.sync 	0;
	ld.shared.f32 	%f315, [%r8];
	ld.shared.f32 	%f316, [%r89];
	fma.rn.f32 	%f317, %f315, %f316, %f367;
	ld.shared.f32 	%f318, [%r8+4];
	ld.shared.f32 	%f319, [%r89+64];
	fma.rn.f32 	%f320, %f318, %f319, %f317;
	ld.shared.f32 	%f321, [%r8+8];
	ld.shared.f32 	%f322, [%r89+128];
	fma.rn.f32 	%f323, %f321, %f322, %f320;
	ld.shared.f32 	%f324, [%r8+12];
	ld.shared.f32 	%f325, [%r89+192];
	fma.rn.f32 	%f326, %f324, %f325, %f323;
	ld.shared.f32 	%f327, [%r8+16];
	ld.shared.f32 	%f328, [%r89+256];
	fma.rn.f32 	%f329, %f327, %f328, %f326;
	ld.shared.f32 	%f330, [%r8+20];
	ld.shared.f32 	%f331, [%r89+320];
	fma.rn.f32 	%f332, %f330, %f331, %f329;
	ld.shared.f32 	%f333, [%r8+24];
	ld.shared.f32 	%f334, [%r89+384];
	fma.rn.f32 	%f335, %f333, %f334, %f332;
	ld.shared.f32 	%f336, [%r8+28];
	ld.shared.f32 	%f337, [%r89+448];
	fma.rn.f32 	%f338, %f336, %f337, %f335;
	ld.shared.f32 	%f339, [%r8+32];
	ld.shared.f32 	%f340, [%r89+512];
	fma.rn.f32 	%f341, %f339, %f340, %f338;
	ld.shared.f32 	%f342, [%r8+36];
	ld.shared.f32 	%f343, [%r89+576];
	fma.rn.f32 	%f344, %f342, %f343, %f341;
	ld.shared.f32 	%f345, [%r8+40];
	ld.shared.f32 	%f346, [%r89+640];
	fma.rn.f32 	%f347, %f345, %f346, %f344;
	ld.shared.f32 	%f348, [%r8+44];
	ld.shared.f32 	%f349, [%r89+704];
	fma.rn.f32 	%f350, %f348, %f349, %f347;
	ld.shared.f32 	%f351, [%r8+48];
	ld.shared.f32 	%f352, [%r89+768];
	fma.rn.f32 	%f353, %f351, %f352, %f350;
	ld.shared.f32 	%f354, [%r8+52];
	ld.shared.f32 	%f355, [%r89+832];
	fma.rn.f32 	%f356, %f354, %f355, %f353;
	ld.shared.f32 	%f357, [%r8+56];
	ld.shared.f32 	%f358, [%r89+896];
	fma.rn.f32 	%f359, %f357, %f358, %f356;
	ld.shared.f32 	%f360, [%r8+60];
	ld.shared.f32 	%f361, [%r89+960];
	fma.rn.f32 	%f367, %f360, %f361, %f359;
	bar.sync 	0;
$L__BB1_9:
	ld.param.u64 	%rd39, [_Z20MatrixMul_tileKernelPfS_S_i_param_2];
	cvta.to.global.u64 	%rd30, %rd39;
	mad.lo.s32 	%r95, %r31, %r2, %r5;
	mul.wide.s32 	%rd31, %r95, 4;
	add.s64 	%rd32, %rd30, %rd31;
	st.global.f32 	[%rd32], %f367;
	ret;

}


// ===== COMPILED SASS (sm_100) =====

	.target	sm_100

	.elftype	@"ET_EXEC"


//--------------------- .note.nv.tkinfo           --------------------------
	.section	.note.nv.tkinfo,"",@"SHT_NOTE"
	.sectionflags	@"SHF_NOTE_NV_TKINFO"
	.tkinfo
        /*0018*/ 	.word	0x00000002
        /*0030*/ 	.string	""
        /*0030*/ 	.string	"ptxas"
        /*0030*/ 	.string	"Cuda compilation tools, release 13.0, V13.0.88"
        /*0030*/ 	.string	"Build cuda_13.0.r13.0/compiler.36424714_0"
        /*0030*/ 	.string	"-arch sm_100 -m 64 "



//--------------------- .note.nv.cuinfo           --------------------------
	.section	.note.nv.cuinfo,"",@"SHT_NOTE"
	.sectionflags	@"SHF_NOTE_NV_CUINFO"
        /*0018*/ 	.short	0x0002
        /*001a*/ 	.short	0x0064
        /*001c*/ 	.short	0x0082
	.zero		2


//--------------------- .nv.info                  --------------------------
	.section	.nv.info,"",@"SHT_CUDA_INFO"
	.align	4


	//----- nvinfo : EIATTR_REGCOUNT
	.align		4
        /*0000*/ 	.byte	0x04, 0x2f
        /*0002*/ 	.short	(.L_1 - .L_0)
	.align		4
.L_0:
        /*0004*/ 	.word	index@(_Z15gpu_matrix_multPfS_S_i)
        /*0008*/ 	.word	0x00000018


	//----- nvinfo : EIATTR_FRAME_SIZE
	.align		4
.L_1:
        /*000c*/ 	.byte	0x04, 0x11
        /*000e*/ 	.short	(.L_3 - .L_2)
	.align		4
.L_2:
        /*0010*/ 	.word	index@(_Z15gpu_matrix_multPfS_S_i)
        /*0014*/ 	.word	0x00000000


	//----- nvinfo : EIATTR_REGCOUNT
	.align		4
.L_3:
        /*0018*/ 	.byte	0x04, 0x2f
        /*001a*/ 	.short	(.L_5 - .L_4)
	.align		4
.L_4:
        /*001c*/ 	.word	index@(_Z20MatrixMul_tileKernelPfS_S_i)
        /*0020*/ 	.word	0x00000028


	//----- nvinfo : EIATTR_FRAME_SIZE
	.align		4
.L_5:
        /*0024*/ 	.byte	0x04, 0x11
        /*0026*/ 	.short	(.L_7 - .L_6)
	.align		4
.L_6:
        /*0028*/ 	.word	index@(_Z20MatrixMul_tileKernelPfS_S_i)
        /*002c*/ 	.word	0x00000000


	//----- nvinfo : EIATTR_MIN_STACK_SIZE
	.align		4
.L_7:
        /*0030*/ 	.byte	0x04, 0x12
        /*0032*/ 	.short	(.L_9 - .L_8)
	.align		4
.L_8:
        /*0034*/ 	.word	index@(_Z20MatrixMul_tileKernelPfS_S_i)
        /*0038*/ 	.word	0x00000000


	//----- nvinfo : EIATTR_MIN_STACK_SIZE
	.align		4
.L_9:
        /*003c*/ 	.byte	0x04, 0x12
        /*003e*/ 	.short	(.L_11 - .L_10)
	.align		4
.L_10:
        /*0040*/ 	.word	index@(_Z15gpu_matrix_multPfS_S_i)
        /*0044*/ 	.word	0x00000000
.L_11:


//--------------------- .nv.compat                --------------------------
	.section	.nv.compat,"",@"SHT_CUDA_COMPAT_INFO"
	.align	4
        /*0000*/ 	.byte	0x02, 0x09, 0x00, 0x00, 0x02, 0x02, 0x01, 0x00, 0x02, 0x05, 0x05, 0x00, 0x03, 0x07, 0x01, 0x01
        /*0010*/ 	.byte	0x02, 0x03, 0x00, 0x00, 0x02, 0x06, 0x01, 0x00, 0x04, 0x0b, 0x08, 0x00, 0x09, 0x00, 0x00, 0x00
        /*0020*/ 	.byte	0x00, 0x00, 0x00, 0x00


//--------------------- .nv.info._Z20MatrixMul_tileKernelPfS_S_i --------------------------
	.section	.nv.info._Z20MatrixMul_tileKernelPfS_S_i,"",@"SHT_CUDA_INFO"
	.sectionflags	@""
	.align	4


	//----- nvinfo : EIATTR_CUDA_API_VERSION
	.align		4
        /*0000*/ 	.byte	0x04, 0x37
        /*0002*/ 	.short	(.L_13 - .L_12)
.L_12:
        /*0004*/ 	.word	0x00000082


	//----- nvinfo : EIATTR_KPARAM_INFO
	.align		4
.L_13:
        /*0008*/ 	.byte	0x04, 0x17
        /*000a*/ 	.short	(.L_15 - .L_14)
.L_14:
        /*000c*/ 	.word	0x00000000
        /*0010*/ 	.short	0x0003
        /*0012*/ 	.short	0x0018
        /*0014*/ 	.byte	0x00, 0xf0, 0x11, 0x00


	//----- nvinfo : EIATTR_KPARAM_INFO
	.align		4
.L_15:
        /*0018*/ 	.byte	0x04, 0x17
        /*001a*/ 	.short	(.L_17 - .L_16)
.L_16:
        /*001c*/ 	.word	0x00000000
        /*0020*/ 	.short	0x0002
        /*0022*/ 	.short	0x0010
        /*0024*/ 	.byte	0x00, 0xf5, 0x21, 0x00


	//----- nvinfo : EIATTR_KPARAM_INFO
	.align		4
.L_17:
        /*0028*/ 	.byte	0x04, 0x17
        /*002a*/ 	.short	(.L_19 - .L_18)
.L_18:
        /*002c*/ 	.word	0x00000000
        /*0030*/ 	.short	0x0001
        /*0032*/ 	.short	0x0008
        /*0034*/ 	.byte	0x00, 0xf5, 0x21, 0x00


	//----- nvinfo : EIATTR_KPARAM_INFO
	.align		4
.L_19:
        /*0038*/ 	.byte	0x04, 0x17
        /*003a*/ 	.short	(.L_21 - .L_20)
.L_20:
        /*003c*/ 	.word	0x00000000
        /*0040*/ 	.short	0x0000
        /*0042*/ 	.short	0x0000
        /*0044*/ 	.byte	0x00, 0xf5, 0x21, 0x00


	//----- nvinfo : EIATTR_SPARSE_MMA_MASK
	.align		4
.L_21:
        /*0048*/ 	.byte	0x03, 0x50
        /*004a*/ 	.short	0x0000


	//----- nvinfo : EIATTR_MAXREG_COUNT
	.align		4
        /*004c*/ 	.byte	0x03, 0x1b
        /*004e*/ 	.short	0x00ff


	//----- nvinfo : EIATTR_NUM_BARRIERS
	.align		4
        /*0050*/ 	.byte	0x02, 0x4c
        /*0052*/ 	.byte	0x01
	.zero		1


	//----- nvinfo : EIATTR_MERCURY_ISA_VERSION
	.align		4
        /*0054*/ 	.byte	0x03, 0x5f
        /*0056*/ 	.short	0x0101


	//----- nvinfo : EIATTR_VRC_CTA_INIT_COUNT
	.align		4
        /*0058*/ 	.byte	0x02, 0x4a
	.zero		1
	.zero		1


	//----- nvinfo : EIATTR_EXIT_INSTR_OFFSETS
	.align		4
        /*005c*/ 	.byte	0x04, 0x1c
        /*005e*/ 	.short	(.L_23 - .L_22)


	//   ....[0]....
.L_22:
        /*0060*/ 	.word	0x00001890


	//----- nvinfo : EIATTR_CBANK_PARAM_SIZE
	.align		4
.L_23:
        /*0064*/ 	.byte	0x03, 0x19
        /*0066*/ 	.short	0x001c


	//----- nvinfo : EIATTR_PARAM_CBANK
	.align		4
        /*0068*/ 	.byte	0x04, 0x0a
        /*006a*/ 	.short	(.L_25 - .L_24)
	.align		4
.L_24:
        /*006c*/ 	.word	index@(.nv.constant0._Z20MatrixMul_tileKernelPfS_S_i)
        /*0070*/ 	.short	0x0380
        /*0072*/ 	.short	0x001c


	//----- nvinfo : EIATTR_SW_WAR
	.align		4
.L_25:
        /*0074*/ 	.byte	0x04, 0x36
        /*0076*/ 	.short	(.L_27 - .L_26)
.L_26:
        /*0078*/ 	.word	0x00000008
.L_27:


//--------------------- .nv.info._Z15gpu_matrix_multPfS_S_i --------------------------
	.section	.nv.info._Z15gpu_matrix_multPfS_S_i,"",@"SHT_CUDA_INFO"
	.sectionflags	@""
	.align	4


	//----- nvinfo : EIATTR_CUDA_API_VERSION
	.align		4
        /*0000*/ 	.byte	0x04, 0x37
        /*0002*/ 	.short	(.L_29 - .L_28)
.L_28:
        /*0004*/ 	.word	0x00000082


	//----- nvinfo : EIATTR_KPARAM_INFO
	.align		4
.L_29:
        /*0008*/ 	.byte	0x04, 0x17
        /*000a*/ 	.short	(.L_31 - .L_30)
.L_30:
        /*000c*/ 	.word	0x00000000
        /*0010*/ 	.short	0x0003
        /*0012*/ 	.short	0x0018
        /*0014*/ 	.byte	0x00, 0xf0, 0x11, 0x00


	//----- nvinfo : EIATTR_KPARAM_INFO
	.align		4
.L_31:
        /*0018*/ 	.byte	0x04, 0x17
        /*001a*/ 	.short	(.L_33 - .L_32)
.L_32:
        /*001c*/ 	.word	0x00000000
        /*0020*/ 	.short	0x0002
        /*0022*/ 	.short	0x0010
        /*0024*/ 	.byte	0x00, 0xf5, 0x21, 0x00


	//----- nvinfo : EIATTR_KPARAM_INFO
	.align		4
.L_33:
        /*0028*/ 	.byte	0x04, 0x17
        /*002a*/ 	.short	(.L_35 - .L_34)
.L_34:
        /*002c*/ 	.word	0x00000000
        /*0030*/ 	.short	0x0001
        /*0032*/ 	.short	0x0008
        /*0034*/ 	.byte	0x00, 0xf5, 0x21, 0x00


	//----- nvinfo : EIATTR_KPARAM_INFO
	.align		4
.L_35:
        /*0038*/ 	.byte	0x04, 0x17
        /*003a*/ 	.short	(.L_37 - .L_36)
.L_36:
        /*003c*/ 	.word	0x00000000
        /*0040*/ 	.short	0x0000
        /*0042*/ 	.short	0x0000
        /*0044*/ 	.byte	0x00, 0xf5, 0x21, 0x00


	//----- nvinfo : EIATTR_SPARSE_MMA_MASK
	.align		4
.L_37:
        /*0048*/ 	.byte	0x03, 0x50
        /*004a*/ 	.short	0x0000


	//----- nvinfo : EIATTR_MAXREG_COUNT
	.align		4
        /*004c*/ 	.byte	0x03, 0x1b
        /*004e*/ 	.short	0x00ff


	//----- nvinfo : EIATTR_MERCURY_ISA_VERSION
	.align		4
        /*0050*/ 	.byte	0x03, 0x5f
        /*0052*/ 	.short	0x0101


	//----- nvinfo : EIATTR_VRC_CTA_INIT_COUNT
	.align		4
        /*0054*/ 	.byte	0x02, 0x4a
	.zero		1
	.zero		1


	//----- nvinfo : EIATTR_EXIT_INSTR_OFFSETS
	.align		4
        /*0058*/ 	.byte	0x04, 0x1c
        /*005a*/ 	.short	(.L_39 - .L_38)


	//   ....[0]....
.L_38:
        /*005c*/ 	.word	0x000000e0


	//   ....[1]....
        /*0060*/ 	.word	0x00000650


	//   ....[2]....
        /*0064*/ 	.word	0x000008c0


	//   ....[3]....
        /*0068*/ 	.word	0x00000a80


	//   ....[4]....
        /*006c*/ 	.word	0x00000b30


	//----- nvinfo : EIATTR_CBANK_PARAM_SIZE
	.align		4
.L_39:
        /*0070*/ 	.byte	0x03, 0x19
        /*0072*/ 	.short	0x001c


	//----- nvinfo : EIATTR_PARAM_CBANK
	.align		4
        /*0074*/ 	.byte	0x04, 0x0a
        /*0076*/ 	.short	(.L_41 - .L_40)
	.align		4
.L_40:
        /*0078*/ 	.word	index@(.nv.constant0._Z15gpu_matrix_multPfS_S_i)
        /*007c*/ 	.short	0x0380
        /*007e*/ 	.short	0x001c


	//----- nvinfo : EIATTR_SW_WAR
	.align		4
.L_41:
        /*0080*/ 	.byte	0x04, 0x36
        /*0082*/ 	.short	(.L_43 - .L_42)
.L_42:
        /*0084*/ 	.word	0x00000008
.L_43:


//--------------------- .nv.callgraph             --------------------------
	.section	.nv.callgraph,"",@"SHT_CUDA_CALLGRAPH"
	.align	4
	.sectionentsize	8
	.align		4
        /*0000*/ 	.word	0x00000000
	.align		4
        /*0004*/ 	.word	0xffffffff
	.align		4
        /*0008*/ 	.word	0x00000000
	.align		4
        /*000c*/ 	.word	0xfffffffe
	.align		4
        /*0010*/ 	.word	0x00000000
	.align		4
        /*0014*/ 	.word	0xfffffffd
	.align		4
        /*0018*/ 	.word	0x00000000
	.align		4
        /*001c*/ 	.word	0xfffffffc


//--------------------- .text._Z20MatrixMul_tileKernelPfS_S_i --------------------------
	.section	.text._Z20MatrixMul_tileKernelPfS_S_i,"ax",@progbits
	.align	128
        .global         _Z20MatrixMul_tileKernelPfS_S_i
        .type           _Z20MatrixMul_tileKernelPfS_S_i,@function
        .size           _Z20MatrixMul_tileKernelPfS_S_i,(.L_x_10 - _Z20MatrixMul_tileKernelPfS_S_i)
        .other          _Z20MatrixMul_tileKernelPfS_S_i,@"STO_CUDA_ENTRY STV_DEFAULT"
_Z20MatrixMul_tileKernelPfS_S_i:
.text._Z20MatrixMul_tileKernelPfS_S_i:
[----:B------:R-:W-:Y:S08]  /*0000*/  LDC R1, c[0x0][0x37c] ;  /* 0x0000df00ff017b82 */ /* 0x000ff00000000800 */
[----:B------:R-:W0:Y:S01]  /*0010*/  LDC R5, c[0x0][0x398] ;  /* 0x0000e600ff057b82 */ /* 0x000e220000000800 */
[----:B------:R-:W1:Y:S01]  /*0020*/  S2R R6, SR_CTAID.Y ;  /* 0x0000000000067919 */ /* 0x000e620000002600 */
[----:B------:R-:W2:Y:S01]  /*0030*/  LDCU.64 UR8, c[0x0][0x358] ;  /* 0x00006b00ff0877ac */ /* 0x000ea20008000a00 */
[----:B------:R-:W-:Y:S01]  /*0040*/  HFMA2 R31, -RZ, RZ, 0, 0 ;  /* 0x00000000ff1f7431 */ /* 0x000fe200000001ff */
[----:B------:R-:W1:Y:S01]  /*0050*/  S2R R3, SR_TID.Y ;  /* 0x0000000000037919 */ /* 0x000e620000002200 */
[----:B------:R-:W3:Y:S01]  /*0060*/  S2R R11, SR_CTAID.X ;  /* 0x00000000000b7919 */ /* 0x000ee20000002500 */
[----:B------:R-:W3:Y:S01]  /*0070*/  S2R R2, SR_TID.X ;  /* 0x0000000000027919 */ /* 0x000ee20000002100 */
[----:B0-----:R-:W-:-:S02]  /*0080*/  ISETP.GE.AND P0, PT, R5, 0x10, PT ;  /* 0x000000100500780c */ /* 0x001fc40003f06270 */
[----:B------:R-:W-:-:S04]  /*0090*/  SHF.R.S32.HI R0, RZ, 0x1f, R5 ;  /* 0x0000001fff007819 */ /* 0x000fc80000011405 */
[----:B------:R-:W-:Y:S02]  /*00a0*/  LEA.HI R0, R0, R5, RZ, 0x4 ;  /* 0x0000000500007211 */ /* 0x000fe400078f20ff */
[----:B-1----:R-:W-:Y:S02]  /*00b0*/  LEA R6, R6, R3, 0x4 ;  /* 0x0000000306067211 */ /* 0x002fe400078e20ff */
[----:B---3--:R-:W-:-:S03]  /*00c0*/  LEA R4, R11, R2, 0x4 ;  /* 0x000000020b047211 */ /* 0x008fc600078e20ff */
[----:B--2---:R-:W-:Y:S05]  /*00d0*/  @!P0 BRA `(.L_x_0) ;  /* 0x0000001400dc8947 */ /* 0x004fea0003800000 */
[----:B------:R-:W0:Y:S01]  /*00e0*/  S2UR UR6, SR_CgaCtaId ;  /* 0x00000000000679c3 */ /* 0x000e220000008800 */
[----:B------:R-:W-:Y:S01]  /*00f0*/  SHF.R.S32.HI R29, RZ, 0x4, R0 ;  /* 0x00000004ff1d7819 */ /* 0x000fe20000011400 */
[----:B------:R-:W-:Y:S01]  /*0100*/  UMOV UR4, 0x400 ;  /* 0x0000040000047882 */ /* 0x000fe20000000000 */
[----:B------:R-:W-:Y:S01]  /*0110*/  IMAD R21, R6, R5, R2 ;  /* 0x0000000506157224 */ /* 0x000fe200078e0202 */
[----:B------:R-:W-:Y:S02]  /*0120*/  MOV R31, RZ ;  /* 0x000000ff001f7202 */ /* 0x000fe40000000f00 */
[----:B------:R-:W-:-:S04]  /*0130*/  IADD3 R0, PT, PT, R29, -0x1, RZ ;  /* 0xffffffff1d007810 */ /* 0x000fc80007ffe0ff */
[----:B------:R-:W-:Y:S02]  /*0140*/  ISETP.GE.U32.AND P0, PT, R0, 0x3, PT ;  /* 0x000000030000780c */ /* 0x000fe40003f06070 */
[----:B------:R-:W-:Y:S01]  /*0150*/  MOV R0, RZ ;  /* 0x000000ff00007202 */ /* 0x000fe20000000f00 */
[----:B0-----:R-:W-:-:S06]  /*0160*/  ULEA UR5, UR6, UR4, 0x18 ;  /* 0x0000000406057291 */ /* 0x001fcc000f8ec0ff */
[----:B------:R-:W-:-:S04]  /*0170*/  LEA R7, R3, UR5, 0x6 ;  /* 0x0000000503077c11 */ /* 0x000fc8000f8e30ff */
[----:B------:R-:W-:Y:S05]  /*0180*/  @!P0 BRA `(.L_x_1) ;  /* 0x0000000c002c8947 */ /* 0x000fea0003800000 */
[C---:B------:R-:W-:Y:S01]  /*0190*/  IADD3 R0, PT, PT, R3.reuse, 0x30, RZ ;  /* 0x0000003003007810 */ /* 0x040fe20007ffe0ff */
[----:B------:R-:W-:Y:S01]  /*01a0*/  UIADD3 UR5, UPT, UPT, UR4, 0x400, URZ ;  /* 0x0000040004057890 */ /* 0x000fe2000fffe0ff */
[C---:B------:R-:W-:Y:S01]  /*01b0*/  IADD3 R8, PT, PT, R3.reuse, 0x20, RZ ;  /* 0x0000002003087810 */ /* 0x040fe20007ffe0ff */
[CCC-:B------:R-:W-:Y:S01]  /*01c0*/  IMAD R24, R3.reuse, R5.reuse, R2.reuse ;  /* 0x0000000503187224 */ /* 0x1c0fe200078e0202 */
[----:B------:R-:W-:Y:S01]  /*01d0*/  IADD3 R9, PT, PT, R3, 0x10, RZ ;  /* 0x0000001003097810 */ /* 0x000fe20007ffe0ff */
[-CC-:B------:R-:W-:Y:S01]  /*01e0*/  IMAD R0, R0, R5.reuse, R2.reuse ;  /* 0x0000000500007224 */ /* 0x180fe200078e0202 */
[----:B------:R-:W-:Y:S01]  /*01f0*/  ULEA UR5, UR6, UR5, 0x18 ;  /* 0x0000000506057291 */ /* 0x000fe2000f8ec0ff */
[-CC-:B------:R-:W-:Y:S02]  /*0200*/  IMAD R8, R8, R5.reuse, R2.reuse ;  /* 0x0000000508087224 */ /* 0x180fe400078e0202 */
[----:B------:R-:W-:Y:S02]  /*0210*/  HFMA2 R31, -RZ, RZ, 0, 0 ;  /* 0x00000000ff1f7431 */ /* 0x000fe400000001ff */
[----:B------:R-:W-:Y:S01]  /*0220*/  IMAD R9, R9, R5, R2 ;  /* 0x0000000509097224 */ /* 0x000fe200078e0202 */
[----:B------:R-:W-:-:S02]  /*0230*/  LEA R30, R11, R0, 0x4 ;  /* 0x000000000b1e7211 */ /* 0x000fc400078e20ff */
[----:B------:R-:W-:Y:S02]  /*0240*/  LOP3.LUT R0, R29, 0x7fffffc, RZ, 0xc0, !PT ;  /* 0x07fffffc1d007812 */ /* 0x000fe400078ec0ff */
[----:B------:R-:W-:Y:S02]  /*0250*/  LEA R22, R2, UR5, 0x2 ;  /* 0x0000000502167c11 */ /* 0x000fe4000f8e10ff */
[C---:B------:R-:W-:Y:S02]  /*0260*/  LEA R24, R11.reuse, R24, 0x4 ;  /* 0x000000180b187211 */ /* 0x040fe400078e20ff */
[C---:B------:R-:W-:Y:S02]  /*0270*/  LEA R28, R11.reuse, R8, 0x4 ;  /* 0x000000080b1c7211 */ /* 0x040fe400078e20ff */
[----:B------:R-:W-:Y:S02]  /*0280*/  LEA R26, R11, R9, 0x4 ;  /* 0x000000090b1a7211 */ /* 0x000fe400078e20ff */
[----:B------:R-:W-:-:S02]  /*0290*/  MOV R27, R21 ;  /* 0x00000015001b7202 */ /* 0x000fc40000000f00 */
[----:B------:R-:W-:Y:S02]  /*02a0*/  LEA R23, R2, R7, 0x2 ;  /* 0x0000000702177211 */ /* 0x000fe400078e10ff */
[----:B------:R-:W-:Y:S02]  /*02b0*/  IADD3 R25, PT, PT, -R0, RZ, RZ ;  /* 0x000000ff00197210 */ /* 0x000fe40007ffe1ff */
[----:B------:R-:W-:-:S07]  /*02c0*/  LEA R20, R3, R22, 0x6 ;  /* 0x0000001603147211 */ /* 0x000fce00078e30ff */
.L_x_2:
[----:B------:R-:W0:Y:S08]  /*02d0*/  LDC.64 R16, c[0x0][0x380] ;  /* 0x0000e000ff107b82 */ /* 0x000e300000000a00 */
[----:B------:R-:W1:Y:S01]  /*02e0*/  LDC.64 R18, c[0x0][0x388] ;  /* 0x0000e200ff127b82 */ /* 0x000e620000000a00 */
[----:B0-----:R-:W-:-:S05]  /*02f0*/  IMAD.WIDE R16, R27, 0x4, R16 ;  /* 0x000000041b107825 */ /* 0x001fca00078e0210 */
[----:B------:R-:W2:Y:S01]  /*0300*/  LDG.E R10, desc[UR8][R16.64] ;  /* 0x00000008100a7981 */ /* 0x000ea2000c1e1900 */
[----:B-1----:R-:W-:-:S05]  /*0310*/  IMAD.WIDE R8, R24, 0x4, R18 ;  /* 0x0000000418087825 */ /* 0x002fca00078e0212 */
[----:B------:R-:W3:Y:S04]  /*0320*/  LDG.E R35, desc[UR8][R8.64] ;  /* 0x0000000808237981 */ /* 0x000ee8000c1e1900 */
[----:B--2---:R-:W-:Y:S04]  /*0330*/  STS [R23], R10 ;  /* 0x0000000a17007388 */ /* 0x004fe80000000800 */
[----:B---3--:R-:W-:Y:S01]  /*0340*/  STS [R20], R35 ;  /* 0x0000002314007388 */ /* 0x008fe20000000800 */
[----:B------:R-:W-:Y:S06]  /*0350*/  BAR.SYNC.DEFER_BLOCKING 0x0 ;  /* 0x0000000000007b1d */ /* 0x000fec0000010000 */
[----:B------:R-:W-:Y:S04]  /*0360*/  LDS R11, [R22] ;  /* 0x00000000160b7984 */ /* 0x000fe80000000800 */
[----:B------:R-:W0:Y:S04]  /*0370*/  LDS.128 R12, [R7] ;  /* 0x00000000070c7984 */ /* 0x000e280000000c00 */
[----:B------:R-:W1:Y:S04]  /*0380*/  LDS R37, [R22+0x40] ;  /* 0x0000400016257984 */ /* 0x000e680000000800 */
[----:B------:R-:W2:Y:S01]  /*0390*/  LDS R33, [R22+0x80] ;  /* 0x0000800016217984 */ /* 0x000ea20000000800 */
[----:B0-----:R-:W-:-:S03]  /*03a0*/  FFMA R32, R12, R11, R31 ;  /* 0x0000000b0c207223 */ /* 0x001fc6000000001f */
[----:B------:R-:W0:Y:S01]  /*03b0*/  LDS R12, [R22+0xc0] ;  /* 0x0000c000160c7984 */ /* 0x000e220000000800 */
[----:B-1----:R-:W-:-:S03]  /*03c0*/  FFMA R34, R37, R13, R32 ;  /* 0x0000000d25227223 */ /* 0x002fc60000000020 */
[----:B------:R-:W-:Y:S04]  /*03d0*/  LDS R13, [R22+0x100] ;  /* 0x00010000160d7984 */ /* 0x000fe80000000800 */
[----:B------:R-:W1:Y:S04]  /*03e0*/  LDS.128 R8, [R7+0x10] ;  /* 0x0000100007087984 */ /* 0x000e680000000c00 */
[----:B------:R-:W3:Y:S04]  /*03f0*/  LDS R32, [R22+0x140] ;  /* 0x0001400016207984 */ /* 0x000ee80000000800 */
[----:B------:R-:W4:Y:S01]  /*0400*/  LDS R31, [R22+0x180] ;  /* 0x00018000161f7984 */ /* 0x000f220000000800 */
[----:B--2---:R-:W-:-:S03]  /*0410*/  FFMA R33, R33, R14, R34 ;  /* 0x0000000e21217223 */ /* 0x004fc60000000022 */
[----:B------:R-:W-:Y:S04]  /*0420*/  LDS R37, [R22+0x340] ;  /* 0x0003400016257984 */ /* 0x000fe80000000800 */
[----:B------:R-:W-:Y:S01]  /*0430*/  LDS R34, [R22+0x3c0] ;  /* 0x0003c00016227984 */ /* 0x000fe20000000800 */
[----:B0-----:R-:W-:-:S03]  /*0440*/  FFMA R15, R12, R15, R33 ;  /* 0x0000000f0c0f7223 */ /* 0x001fc60000000021 */
[----:B------:R-:W-:Y:S01]  /*0450*/  LDS R33, [R22+0x240] ;  /* 0x0002400016217984 */ /* 0x000fe20000000800 */
[----:B-1----:R-:W-:-:S03]  /*0460*/  FFMA R13, R8, R13, R15 ;  /* 0x0000000d080d7223 */ /* 0x002fc6000000000f */
[----:B------:R-:W0:Y:S01]  /*0470*/  LDS R8, [R22+0x1c0] ;  /* 0x0001c00016087984 */ /* 0x000e220000000800 */
[----:B---3--:R-:W-:-:S03]  /*0480*/  FFMA R32, R32, R9, R13 ;  /* 0x0000000920207223 */ /* 0x008fc6000000000d */
[----:B------:R-:W-:Y:S04]  /*0490*/  LDS R9, [R22+0x200] ;  /* 0x0002000016097984 */ /* 0x000fe80000000800 */
[----:B------:R-:W1:Y:S01]  /*04a0*/  LDS.128 R12, [R7+0x20] ;  /* 0x00002000070c7984 */ /* 0x000e620000000c00 */
[----:B----4-:R-:W-:-:S03]  /*04b0*/  FFMA R31, R31, R10, R32 ;  /* 0x0000000a1f1f7223 */ /* 0x010fc60000000020 */
[----:B------:R-:W2:Y:S04]  /*04c0*/  LDS R32, [R22+0x280] ;  /* 0x0002800016207984 */ /* 0x000ea80000000800 */
[----:B------:R-:W3:Y:S01]  /*04d0*/  LDS R10, [R22+0x2c0] ;  /* 0x0002c000160a7984 */ /* 0x000ee20000000800 */
[----:B0-----:R-:W-:-:S03]  /*04e0*/  FFMA R11, R8, R11, R31 ;  /* 0x0000000b080b7223 */ /* 0x001fc6000000001f */
[----:B------:R-:W-:Y:S01]  /*04f0*/  LDS R31, [R22+0x380] ;  /* 0x00038000161f7984 */ /* 0x000fe20000000800 */
[----:B-1----:R-:W-:-:S03]  /*0500*/  FFMA R12, R12, R9, R11 ;  /* 0x000000090c0c7223 */ /* 0x002fc6000000000b */
[----:B------:R-:W-:Y:S01]  /*0510*/  LDS R9, [R22+0x300] ;  /* 0x0003000016097984 */ /* 0x000fe20000000800 */
[----:B------:R-:W-:-:S04]  /*0520*/  FFMA R13, R33, R13, R12 ;  /* 0x0000000d210d7223 */ /* 0x000fc8000000000c */
[----:B--2---:R-:W-:-:S04]  /*0530*/  FFMA R13, R32, R14, R13 ;  /* 0x0000000e200d7223 */ /* 0x004fc8000000000d */
[----:B---3--:R-:W-:Y:S02]  /*0540*/  FFMA R11, R10, R15, R13 ;  /* 0x0000000f0a0b7223 */ /* 0x008fe4000000000d */
[----:B------:R-:W0:Y:S01]  /*0550*/  LDS.128 R12, [R7+0x30] ;  /* 0x00003000070c7984 */ /* 0x000e220000000c00 */
[----:B------:R-:W-:Y:S01]  /*0560*/  IMAD.WIDE R32, R26, 0x4, R18 ;  /* 0x000000041a207825 */ /* 0x000fe200078e0212 */
[----:B------:R-:W-:Y:S06]  /*0570*/  BAR.SYNC.DEFER_BLOCKING 0x0 ;  /* 0x0000000000007b1d */ /* 0x000fec0000010000 */
[----:B------:R-:W2:Y:S04]  /*0580*/  LDG.E R33, desc[UR8][R32.64] ;  /* 0x0000000820217981 */ /* 0x000ea8000c1e1900 */
[----:B------:R-:W3:Y:S01]  /*0590*/  LDG.E R32, desc[UR8][R16.64+0x40] ;  /* 0x0000400810207981 */ /* 0x000ee2000c1e1900 */
[----:B0-----:R-:W-:-:S04]  /*05a0*/  FFMA R12, R12, R9, R11 ;  /* 0x000000090c0c7223 */ /* 0x001fc8000000000b */
[----:B------:R-:W-:-:S04]  /*05b0*/  FFMA R36, R37, R13, R12 ;  /* 0x0000000d25247223 */ /* 0x000fc8000000000c */
[----:B------:R-:W-:-:S04]  /*05c0*/  FFMA R31, R31, R14, R36 ;  /* 0x0000000e1f1f7223 */ /* 0x000fc80000000024 */
[----:B------:R-:W-:Y:S01]  /*05d0*/  FFMA R15, R34, R15, R31 ;  /* 0x0000000f220f7223 */ /* 0x000fe2000000001f */
[----:B---3--:R-:W-:Y:S04]  /*05e0*/  STS [R23], R32 ;  /* 0x0000002017007388 */ /* 0x008fe80000000800 */
[----:B--2---:R-:W-:Y:S01]  /*05f0*/  STS [R20], R33 ;  /* 0x0000002114007388 */ /* 0x004fe20000000800 */
[----:B------:R-:W-:Y:S06]  /*0600*/  BAR.SYNC.DEFER_BLOCKING 0x0 ;  /* 0x0000000000007b1d */ /* 0x000fec0000010000 */
[----:B------:R-:W-:Y:S04]  /*0610*/  LDS R35, [R22] ;  /* 0x0000000016237984 */ /* 0x000fe80000000800 */
[----:B------:R-:W0:Y:S04]  /*0620*/  LDS.128 R8, [R7] ;  /* 0x0000000007087984 */ /* 0x000e280000000c00 */
[----:B------:R-:W1:Y:S04]  /*0630*/  LDS R12, [R22+0x40] ;  /* 0x00004000160c7984 */ /* 0x000e680000000800 */
[----:B------:R-:W2:Y:S04]  /*0640*/  LDS R31, [R22+0x80] ;  /* 0x00008000161f7984 */ /* 0x000ea80000000800 */
[----:B------:R-:W-:Y:S04]  /*0650*/  LDS R32, [R22+0x140] ;  /* 0x0001400016207984 */ /* 0x000fe80000000800 */
[----:B------:R-:W-:Y:S04]  /*0660*/  LDS R33, [R22+0x180] ;  /* 0x0001800016217984 */ /* 0x000fe80000000800 */
[----:B------:R-:W-:Y:S01]  /*0670*/  LDS R37, [R22+0x340] ;  /* 0x0003400016257984 */ /* 0x000fe20000000800 */
[----:B0-----:R-:W-:-:S03]  /*0680*/  FFMA R15, R8, R35, R15 ;  /* 0x00000023080f7223 */ /* 0x001fc6000000000f */
[----:B------:R-:W0:Y:S01]  /*0690*/  LDS R8, [R22+0xc0] ;  /* 0x0000c00016087984 */ /* 0x000e220000000800 */
[----:B-1----:R-:W-:-:S03]  /*06a0*/  FFMA R34, R12, R9, R15 ;  /* 0x000000090c227223 */ /* 0x002fc6000000000f */
[----:B------:R-:W-:Y:S04]  /*06b0*/  LDS R9, [R22+0x100] ;  /* 0x0001000016097984 */ /* 0x000fe80000000800 */
[----:B------:R-:W1:Y:S01]  /*06c0*/  LDS.128 R12, [R7+0x10] ;  /* 0x00001000070c7984 */ /* 0x000e620000000c00 */
[----:B--2---:R-:W-:-:S03]  /*06d0*/  FFMA R31, R31, R10, R34 ;  /* 0x0000000a1f1f7223 */ /* 0x004fc60000000022 */
[----:B------:R-:W-:Y:S01]  /*06e0*/  LDS R34, [R22+0x3c0] ;  /* 0x0003c00016227984 */ /* 0x000fe20000000800 */
[----:B0-----:R-:W-:-:S03]  /*06f0*/  FFMA R11, R8, R11, R31 ;  /* 0x0000000b080b7223 */ /* 0x001fc6000000001f */
[----:B------:R-:W-:Y:S01]  /*0700*/  LDS R31, [R22+0x240] ;  /* 0x00024000161f7984 */ /* 0x000fe20000000800 */
[----:B-1----:R-:W-:-:S03]  /*0710*/  FFMA R9, R12, R9, R11 ;  /* 0x000000090c097223 */ /* 0x002fc6000000000b */
[----:B------:R-:W0:Y:S01]  /*0720*/  LDS R12, [R22+0x1c0] ;  /* 0x0001c000160c7984 */ /* 0x000e220000000800 */
[----:B------:R-:W-:-:S03]  /*0730*/  FFMA R32, R32, R13, R9 ;  /* 0x0000000d20207223 */ /* 0x000fc60000000009 */
[----:B------:R-:W-:Y:S04]  /*0740*/  LDS R13, [R22+0x200] ;  /* 0x00020000160d7984 */ /* 0x000fe80000000800 */
[----:B------:R-:W1:Y:S01]  /*0750*/  LDS.128 R8, [R7+0x20] ;  /* 0x0000200007087984 */ /* 0x000e620000000c00 */
[----:B------:R-:W-:-:S03]  /*0760*/  FFMA R33, R33, R14, R32 ;  /* 0x0000000e21217223 */ /* 0x000fc60000000020 */
[----:B------:R-:W2:Y:S04]  /*0770*/  LDS R32, [R22+0x280] ;  /* 0x0002800016207984 */ /* 0x000ea80000000800 */
[----:B------:R-:W3:Y:S01]  /*0780*/  LDS R14, [R22+0x2c0] ;  /* 0x0002c000160e7984 */ /* 0x000ee20000000800 */
[----:B0-----:R-:W-:-:S04]  /*0790*/  FFMA R15, R12, R15, R33 ;  /* 0x0000000f0c0f7223 */ /* 0x001fc80000000021 */
[----:B-1----:R-:W-:-:S04]  /*07a0*/  FFMA R8, R8, R13, R15 ;  /* 0x0000000d08087223 */ /* 0x002fc8000000000f */
[----:B------:R-:W-:Y:S02]  /*07b0*/  FFMA R9, R31, R9, R8 ;  /* 0x000000091f097223 */ /* 0x000fe40000000008 */
[----:B------:R-:W-:Y:S02]  /*07c0*/  LDS R31, [R22+0x380] ;  /* 0x00038000161f7984 */ /* 0x000fe40000000800 */
[----:B--2---:R-:W-:Y:S02]  /*07d0*/  FFMA R13, R32, R10, R9 ;  /* 0x0000000a200d7223 */ /* 0x004fe40000000009 */
[----:B------:R-:W-:Y:S02]  /*07e0*/  LDS R9, [R22+0x300] ;  /* 0x0003000016097984 */ /* 0x000fe40000000800 */
        /* <DEDUP_REMOVED lines=10> */
[----:B------:R-:W-:Y:S01]  /*0890*/  IMAD.WIDE R18, R30, 0x4, R18 ;  /* 0x000000041e127825 */ /* 0x000fe200078e0212 */
        /* <DEDUP_REMOVED lines=8> */
[----:B------:R-:W-:Y:S01]  /*0920*/  LDS R34, [R22+0x340] ;  /* 0x0003400016227984 */ /* 0x000fe20000000800 */
[----:B0-----:R-:W-:-:S03]  /*0930*/  FFMA R15, R8, R35, R15 ;  /* 0x00000023080f7223 */ /* 0x001fc6000000000f */
[----:B------:R-:W0:Y:S01]  /*0940*/  LDS R35, [R22+0xc0] ;  /* 0x0000c00016237984 */ /* 0x000e220000000800 */
[----:B-1----:R-:W-:-:S03]  /*0950*/  FFMA R32, R12, R9, R15 ;  /* 0x000000090c207223 */ /* 0x002fc6000000000f */
[----:B------:R-:W-:Y:S04]  /*0960*/  LDS R9, [R22+0x100] ;  /* 0x0001000016097984 */ /* 0x000fe80000000800 */
[----:B------:R-:W1:Y:S04]  /*0970*/  LDS.128 R12, [R7+0x10] ;  /* 0x00001000070c7984 */ /* 0x000e680000000c00 */
[----:B------:R-:W3:Y:S01]  /*0980*/  LDS R8, [R22+0x140] ;  /* 0x0001400016087984 */ /* 0x000ee20000000800 */
[----:B--2---:R-:W-:-:S03]  /*0990*/  FFMA R10, R31, R10, R32 ;  /* 0x0000000a1f0a7223 */ /* 0x004fc60000000020 */
[----:B------:R-:W2:Y:S01]  /*09a0*/  LDS R31, [R22+0x180] ;  /* 0x00018000161f7984 */ /* 0x000ea20000000800 */
[----:B0-----:R-:W-:-:S03]  /*09b0*/  FFMA R11, R35, R11, R10 ;  /* 0x0000000b230b7223 */ /* 0x001fc6000000000a */
[----:B------:R-:W-:Y:S01]  /*09c0*/  LDS R35, [R22+0x240] ;  /* 0x0002400016237984 */ /* 0x000fe20000000800 */
[----:B-1----:R-:W-:-:S03]  /*09d0*/  FFMA R9, R12, R9, R11 ;  /* 0x000000090c097223 */ /* 0x002fc6000000000b */
[----:B------:R-:W0:Y:S01]  /*09e0*/  LDS R12, [R22+0x1c0] ;  /* 0x0001c000160c7984 */ /* 0x000e220000000800 */
[----:B---3--:R-:W-:-:S03]  /*09f0*/  FFMA R32, R8, R13, R9 ;  /* 0x0000000d08207223 */ /* 0x008fc60000000009 */
[----:B------:R-:W1:Y:S04]  /*0a00*/  LDS.128 R8, [R7+0x20] ;  /* 0x0000200007087984 */ /* 0x000e680000000c00 */
[----:B------:R-:W3:Y:S01]  /*0a10*/  LDS R13, [R22+0x280] ;  /* 0x00028000160d7984 */ /* 0x000ee20000000800 */
[----:B--2---:R-:W-:-:S03]  /*0a20*/  FFMA R31, R31, R14, R32 ;  /* 0x0000000e1f1f7223 */ /* 0x004fc60000000020 */
[----:B------:R-:W-:Y:S01]  /*0a30*/  LDS R32, [R22+0x3c0] ;  /* 0x0003c00016207984 */ /* 0x000fe20000000800 */
[----:B0-----:R-:W-:-:S04]  /*0a40*/  FFMA R15, R12, R15, R31 ;  /* 0x0000000f0c0f7223 */ /* 0x001fc8000000001f */
[----:B-1----:R-:W-:Y:S02]  /*0a50*/  FFMA R8, R8, R33, R15 ;  /* 0x0000002108087223 */ /* 0x002fe4000000000f */
[----:B------:R-:W-:Y:S02]  /*0a60*/  LDS R33, [R22+0x380] ;  /* 0x0003800016217984 */ /* 0x000fe40000000800 */
[----:B------:R-:W-:Y:S02]  /*0a70*/  FFMA R12, R35, R9, R8 ;  /* 0x00000009230c7223 */ /* 0x000fe40000000008 */
[----:B------:R-:W0:Y:S02]  /*0a80*/  LDS R8, [R22+0x2c0] ;  /* 0x0002c00016087984 */ /* 0x000e240000000800 */
[----:B---3--:R-:W-:Y:S02]  /*0a90*/  FFMA R9, R13, R10, R12 ;  /* 0x0000000a0d097223 */ /* 0x008fe4000000000c */
[----:B------:R-:W-:Y:S04]  /*0aa0*/  LDS R35, [R22+0x300] ;  /* 0x0003000016237984 */ /* 0x000fe80000000800 */
[----:B------:R-:W1:Y:S01]  /*0ab0*/  LDS.128 R12, [R7+0x30] ;  /* 0x00003000070c7984 */ /* 0x000e620000000c00 */
[----:B------:R-:W-:Y:S06]  /*0ac0*/  BAR.SYNC.DEFER_BLOCKING 0x0 ;  /* 0x0000000000007b1d */ /* 0x000fec0000010000 */
[----:B------:R0:W2:Y:S04]  /*0ad0*/  LDG.E R16, desc[UR8][R16.64+0xc0] ;  /* 0x0000c00810107981 */ /* 0x0000a8000c1e1900 */
[----:B------:R-:W3:Y:S01]  /*0ae0*/  LDG.E R19, desc[UR8][R18.64] ;  /* 0x0000000812137981 */ /* 0x000ee2000c1e1900 */
[----:B0-----:R-:W-:-:S04]  /*0af0*/  FFMA R17, R8, R11, R9 ;  /* 0x0000000b08117223 */ /* 0x001fc80000000009 */
[----:B-1----:R-:W-:-:S04]  /*0b00*/  FFMA R35, R12, R35, R17 ;  /* 0x000000230c237223 */ /* 0x002fc80000000011 */
[----:B------:R-:W-:-:S04]  /*0b10*/  FFMA R34, R34, R13, R35 ;  /* 0x0000000d22227223 */ /* 0x000fc80000000023 */
[----:B------:R-:W-:-:S04]  /*0b20*/  FFMA R33, R33, R14, R34 ;  /* 0x0000000e21217223 */ /* 0x000fc80000000022 */
[----:B------:R-:W-:Y:S01]  /*0b30*/  FFMA R17, R32, R15, R33 ;  /* 0x0000000f20117223 */ /* 0x000fe20000000021 */
[----:B------:R-:W-:-:S04]  /*0b40*/  IADD3 R25, PT, PT, R25, 0x4, RZ ;  /* 0x0000000419197810 */ /* 0x000fc80007ffe0ff */
[----:B------:R-:W-:Y:S02]  /*0b50*/  ISETP.NE.AND P0, PT, R25, RZ, PT ;  /* 0x000000ff1900720c */ /* 0x000fe40003f05270 */
[----:B------:R-:W-:Y:S02]  /*0b60*/  IADD3 R27, PT, PT, R27, 0x40, RZ ;  /* 0x000000401b1b7810 */ /* 0x000fe40007ffe0ff */
[C---:B------:R-:W-:Y:S02]  /*0b70*/  LEA R30, R5.reuse, R30, 0x6 ;  /* 0x0000001e051e7211 */ /* 0x040fe400078e30ff */
[C---:B------:R-:W-:Y:S02]  /*0b80*/  LEA R28, R5.reuse, R28, 0x6 ;  /* 0x0000001c051c7211 */ /* 0x040fe400078e30ff */
[C---:B------:R-:W-:Y:S02]  /*0b90*/  LEA R26, R5.reuse, R26, 0x6 ;  /* 0x0000001a051a7211 */ /* 0x040fe400078e30ff */
[----:B------:R-:W-:Y:S01]  /*0ba0*/  LEA R24, R5, R24, 0x6 ;  /* 0x0000001805187211 */ /* 0x000fe200078e30ff */
[----:B--2---:R-:W-:Y:S04]  /*0bb0*/  STS [R23], R16 ;  /* 0x0000001017007388 */ /* 0x004fe80000000800 */
[----:B---3--:R-:W-:Y:S01]  /*0bc0*/  STS [R20], R19 ;  /* 0x0000001314007388 */ /* 0x008fe20000000800 */
[----:B------:R-:W-:Y:S06]  /*0bd0*/  BAR.SYNC.DEFER_BLOCKING 0x0 ;  /* 0x0000000000007b1d */ /* 0x000fec0000010000 */
[----:B------:R-:W-:Y:S04]  /*0be0*/  LDS R31, [R22] ;  /* 0x00000000161f7984 */ /* 0x000fe80000000800 */
[----:B------:R-:W0:Y:S04]  /*0bf0*/  LDS.128 R8, [R7] ;  /* 0x0000000007087984 */ /* 0x000e280000000c00 */
[----:B------:R-:W1:Y:S04]  /*0c00*/  LDS R36, [R22+0x40] ;  /* 0x0000400016247984 */ /* 0x000e680000000800 */
[----:B------:R-:W2:Y:S04]  /*0c10*/  LDS R37, [R22+0x80] ;  /* 0x0000800016257984 */ /* 0x000ea80000000800 */
[----:B------:R-:W3:Y:S04]  /*0c20*/  LDS R34, [R22+0xc0] ;  /* 0x0000c00016227984 */ /* 0x000ee80000000800 */
[----:B------:R-:W-:Y:S04]  /*0c30*/  LDS R33, [R22+0x100] ;  /* 0x0001000016217984 */ /* 0x000fe80000000800 */
[----:B------:R-:W4:Y:S04]  /*0c40*/  LDS.128 R12, [R7+0x10] ;  /* 0x00001000070c7984 */ /* 0x000f280000000c00 */
[----:B------:R-:W5:Y:S04]  /*0c50*/  LDS R32, [R22+0x140] ;  /* 0x0001400016207984 */ /* 0x000f680000000800 */
[----:B------:R-:W5:Y:S01]  /*0c60*/  LDS R35, [R22+0x180] ;  /* 0x0001800016237984 */ /* 0x000f620000000800 */
[----:B0-----:R-:W-:-:S03]  /*0c70*/  FFMA R17, R8, R31, R17 ;  /* 0x0000001f08117223 */ /* 0x001fc60000000011 */
[----:B------:R-:W0:Y:S01]  /*0c80*/  LDS R8, [R22+0x1c0] ;  /* 0x0001c00016087984 */ /* 0x000e220000000800 */
[----:B-1----:R-:W-:-:S03]  /*0c90*/  FFMA R36, R36, R9, R17 ;  /* 0x0000000924247223 */ /* 0x002fc60000000011 */
[----:B------:R-:W-:Y:S04]  /*0ca0*/  LDS R31, [R22+0x200] ;  /* 0x00020000161f7984 */ /* 0x000fe80000000800 */
[----:B------:R-:W1:Y:S01]  /*0cb0*/  LDS.128 R16, [R7+0x20] ;  /* 0x0000200007107984 */ /* 0x000e620000000c00 */
[----:B--2---:R-:W-:-:S04]  /*0cc0*/  FFMA R37, R37, R10, R36 ;  /* 0x0000000a25257223 */ /* 0x004fc80000000024 */
[----:B---3--:R-:W-:-:S04]  /*0cd0*/  FFMA R11, R34, R11, R37 ;  /* 0x0000000b220b7223 */ /* 0x008fc80000000025 */
[----:B----4-:R-:W-:Y:S02]  /*0ce0*/  FFMA R11, R12, R33, R11 ;  /* 0x000000210c0b7223 */ /* 0x010fe4000000000b */
[----:B------:R-:W2:Y:S02]  /*0cf0*/  LDS R12, [R22+0x240] ;  /* 0x00024000160c7984 */ /* 0x000ea40000000800 */
[----:B-----5:R-:W-:Y:S02]  /*0d00*/  FFMA R32, R32, R13, R11 ;  /* 0x0000000d20207223 */ /* 0x020fe4000000000b */
[----:B------:R-:W3:Y:S02]  /*0d10*/  LDS R13, [R22+0x280] ;  /* 0x00028000160d7984 */ /* 0x000ee40000000800 */
[----:B------:R-:W-:Y:S02]  /*0d20*/  FFMA R35, R35, R14, R32 ;  /* 0x0000000e23237223 */ /* 0x000fe40000000020 */
[----:B------:R-:W4:Y:S04]  /*0d30*/  LDS R14, [R22+0x2c0] ;  /* 0x0002c000160e7984 */ /* 0x000f280000000800 */
[----:B------:R-:W-:Y:S01]  /*0d40*/  LDS R32, [R22+0x340] ;  /* 0x0003400016207984 */ /* 0x000fe20000000800 */
[----:B0-----:R-:W-:-:S03]  /*0d50*/  FFMA R35, R8, R15, R35 ;  /* 0x0000000f08237223 */ /* 0x001fc60000000023 */
[----:B------:R-:W-:Y:S04]  /*0d60*/  LDS R15, [R22+0x300] ;  /* 0x00030000160f7984 */ /* 0x000fe80000000800 */
[----:B------:R-:W0:Y:S01]  /*0d70*/  LDS.128 R8, [R7+0x30] ;  /* 0x0000300007087984 */ /* 0x000e220000000c00 */
[----:B-1----:R-:W-:-:S03]  /*0d80*/  FFMA R35, R16, R31, R35 ;  /* 0x0000001f10237223 */ /* 0x002fc60000000023 */
[----:B------:R-:W1:Y:S04]  /*0d90*/  LDS R31, [R22+0x380] ;  /* 0x00038000161f7984 */ /* 0x000e680000000800 */
[----:B------:R-:W5:Y:S01]  /*0da0*/  LDS R16, [R22+0x3c0] ;  /* 0x0003c00016107984 */ /* 0x000f620000000800 */
[----:B--2---:R-:W-:-:S04]  /*0db0*/  FFMA R12, R12, R17, R35 ;  /* 0x000000110c0c7223 */ /* 0x004fc80000000023 */
[----:B---3--:R-:W-:-:S04]  /*0dc0*/  FFMA R13, R13, R18, R12 ;  /* 0x000000120d0d7223 */ /* 0x008fc8000000000c */
[----:B----4-:R-:W-:-:S04]  /*0dd0*/  FFMA R13, R14, R19, R13 ;  /* 0x000000130e0d7223 */ /* 0x010fc8000000000d */
[----:B0-----:R-:W-:-:S04]  /*0de0*/  FFMA R13, R8, R15, R13 ;  /* 0x0000000f080d7223 */ /* 0x001fc8000000000d */
[----:B------:R-:W-:-:S04]  /*0df0*/  FFMA R32, R32, R9, R13 ;  /* 0x0000000920207223 */ /* 0x000fc8000000000d */
[----:B-1----:R-:W-:-:S04]  /*0e00*/  FFMA R31, R31, R10, R32 ;  /* 0x0000000a1f1f7223 */ /* 0x002fc80000000020 */
[----:B-----5:R-:W-:Y:S01]  /*0e10*/  FFMA R31, R16, R11, R31 ;  /* 0x0000000b101f7223 */ /* 0x020fe2000000001f */
[----:B------:R-:W-:Y:S06]  /*0e20*/  BAR.SYNC.DEFER_BLOCKING 0x0 ;  /* 0x0000000000007b1d */ /* 0x000fec0000010000 */
[----:B------:R-:W-:Y:S05]  /*0e30*/  @P0 BRA `(.L_x_2) ;  /* 0xfffffff400240947 */ /* 0x000fea000383ffff */
.L_x_1:
[----:B------:R-:W-:-:S13]  /*0e40*/  LOP3.LUT P0, R8, R29, 0x3, RZ, 0xc0, !PT ;  /* 0x000000031d087812 */ /* 0x000fda000780c0ff */
[----:B------:R-:W-:Y:S05]  /*0e50*/  @!P0 BRA `(.L_x_0) ;  /* 0x00000008007c8947 */ /* 0x000fea0003800000 */
[----:B------:R-:W-:Y:S02]  /*0e60*/  ISETP.NE.AND P0, PT, R8, 0x1, PT ;  /* 0x000000010800780c */ /* 0x000fe40003f05270 */
[----:B------:R-:W-:-:S04]  /*0e70*/  LOP3.LUT R29, R29, 0x1, RZ, 0xc0, !PT ;  /* 0x000000011d1d7812 */ /* 0x000fc800078ec0ff */
[----:B------:R-:W-:-:S07]  /*0e80*/  ISETP.NE.U32.AND P1, PT, R29, 0x1, PT ;  /* 0x000000011d00780c */ /* 0x000fce0003f25070 */
[----:B------:R-:W-:Y:S06]  /*0e90*/  @!P0 BRA `(.L_x_3) ;  /* 0x0000000400908947 */ /* 0x000fec0003800000 */
[----:B------:R-:W0:Y:S01]  /*0ea0*/  LDC.64 R22, c[0x0][0x380] ;  /* 0x0000e000ff167b82 */ /* 0x000e220000000a00 */
[C---:B------:R-:W-:Y:S02]  /*0eb0*/  LEA R18, R0.reuse, R3, 0x4 ;  /* 0x0000000300127211 */ /* 0x040fe400078e20ff */
[----:B------:R-:W-:-:S03]  /*0ec0*/  LEA R9, R0, R21, 0x4 ;  /* 0x0000001500097211 */ /* 0x000fc600078e20ff */
[----:B------:R-:W-:Y:S02]  /*0ed0*/  IMAD R13, R18, R5, R4 ;  /* 0x00000005120d7224 */ /* 0x000fe400078e0204 */
[----:B------:R-:W1:Y:S01]  /*0ee0*/  LDC.64 R16, c[0x0][0x388] ;  /* 0x0000e200ff107b82 */ /* 0x000e620000000a00 */
[----:B0-----:R-:W-:-:S05]  /*0ef0*/  IMAD.WIDE R22, R9, 0x4, R22 ;  /* 0x0000000409167825 */ /* 0x001fca00078e0216 */
[----:B------:R-:W2:Y:S01]  /*0f00*/  LDG.E R19, desc[UR8][R22.64] ;  /* 0x0000000816137981 */ /* 0x000ea2000c1e1900 */
[----:B-1----:R-:W-:-:S05]  /*0f10*/  IMAD.WIDE R12, R13, 0x4, R16 ;  /* 0x000000040d0c7825 */ /* 0x002fca00078e0210 */
[----:B------:R-:W3:Y:S01]  /*0f20*/  LDG.E R25, desc[UR8][R12.64] ;  /* 0x000000080c197981 */ /* 0x000ee2000c1e1900 */
[----:B------:R-:W-:-:S04]  /*0f30*/  UIADD3 UR5, UPT, UPT, UR4, 0x400, URZ ;  /* 0x0000040004057890 */ /* 0x000fc8000fffe0ff */
[----:B------:R-:W-:Y:S01]  /*0f40*/  ULEA UR5, UR6, UR5, 0x18 ;  /* 0x0000000506057291 */ /* 0x000fe2000f8ec0ff */
[----:B------:R-:W-:-:S05]  /*0f50*/  LEA R30, R2, R7, 0x2 ;  /* 0x00000007021e7211 */ /* 0x000fca00078e10ff */
[----:B------:R-:W-:-:S04]  /*0f60*/  LEA R20, R2, UR5, 0x2 ;  /* 0x0000000502147c11 */ /* 0x000fc8000f8e10ff */
[----:B------:R-:W-:Y:S02]  /*0f70*/  LEA R32, R3, R20, 0x6 ;  /* 0x0000001403207211 */ /* 0x000fe400078e30ff */
[----:B------:R-:W-:Y:S01]  /*0f80*/  IADD3 R18, PT, PT, R18, 0x10, RZ ;  /* 0x0000001012127810 */ /* 0x000fe20007ffe0ff */
        /* <DEDUP_REMOVED lines=11> */
[----:B------:R-:W5:Y:S04]  /*1040*/  LDS R19, [R20+0x180] ;  /* 0x0001800014137984 */ /* 0x000f680000000800 */
[----:B------:R-:W5:Y:S04]  /*1050*/  LDS R24, [R20+0x1c0] ;  /* 0x0001c00014187984 */ /* 0x000f680000000800 */
[----:B------:R-:W-:Y:S01]  /*1060*/  LDS R36, [R20+0x240] ;  /* 0x0002400014247984 */ /* 0x000fe20000000800 */
[----:B0-----:R-:W-:-:S03]  /*1070*/  FFMA R8, R8, R27, R31 ;  /* 0x0000001b08087223 */ /* 0x001fc6000000001f */
[----:B------:R-:W-:Y:S01]  /*1080*/  LDS R27, [R20+0x200] ;  /* 0x00020000141b7984 */ /* 0x000fe20000000800 */
[----:B-1----:R-:W-:-:S03]  /*1090*/  FFMA R9, R29, R9, R8 ;  /* 0x000000091d097223 */ /* 0x002fc60000000008 */
[----:B------:R-:W-:Y:S01]  /*10a0*/  LDS R29, [R20+0x300] ;  /* 0x00030000141d7984 */ /* 0x000fe20000000800 */
[----:B--2---:R-:W-:-:S03]  /*10b0*/  FFMA R10, R28, R10, R9 ;  /* 0x0000000a1c0a7223 */ /* 0x004fc60000000009 */
[----:B------:R-:W-:Y:S01]  /*10c0*/  LDS R31, [R20+0x380] ;  /* 0x00038000141f7984 */ /* 0x000fe20000000800 */
[----:B---3--:R-:W-:-:S03]  /*10d0*/  FFMA R11, R33, R11, R10 ;  /* 0x0000000b210b7223 */ /* 0x008fc6000000000a */
[----:B------:R-:W-:Y:S04]  /*10e0*/  LDS R33, [R20+0x280] ;  /* 0x0002800014217984 */ /* 0x000fe80000000800 */
[----:B------:R-:W-:Y:S01]  /*10f0*/  LDS R28, [R20+0x3c0] ;  /* 0x0003c000141c7984 */ /* 0x000fe20000000800 */
[----:B----4-:R-:W-:-:S03]  /*1100*/  FFMA R11, R12, R34, R11 ;  /* 0x000000220c0b7223 */ /* 0x010fc6000000000b */
[----:B------:R-:W-:Y:S01]  /*1110*/  LDS R34, [R20+0x2c0] ;  /* 0x0002c00014227984 */ /* 0x000fe20000000800 */
[----:B-----5:R-:W-:Y:S01]  /*1120*/  FFMA R26, R26, R13, R11 ;  /* 0x0000000d1a1a7223 */ /* 0x020fe2000000000b */
[----:B------:R-:W-:Y:S02]  /*1130*/  IMAD R13, R18, R5, R4 ;  /* 0x00000005120d7224 */ /* 0x000fe400078e0204 */
[----:B------:R-:W0:Y:S01]  /*1140*/  LDS.128 R8, [R7+0x20] ;  /* 0x0000200007087984 */ /* 0x000e220000000c00 */
[----:B------:R-:W-:Y:S01]  /*1150*/  FFMA R19, R19, R14, R26 ;  /* 0x0000000e13137223 */ /* 0x000fe2000000001a */
[----:B------:R-:W-:Y:S02]  /*1160*/  IMAD.WIDE R12, R13, 0x4, R16 ;  /* 0x000000040d0c7825 */ /* 0x000fe400078e0210 */
[----:B------:R-:W-:Y:S02]  /*1170*/  LDS R26, [R20+0x340] ;  /* 0x00034000141a7984 */ /* 0x000fe40000000800 */
[----:B------:R-:W-:-:S02]  /*1180*/  FFMA R35, R24, R15, R19 ;  /* 0x0000000f18237223 */ /* 0x000fc40000000013 */
[----:B------:R-:W1:Y:S01]  /*1190*/  LDS.128 R16, [R7+0x30] ;  /* 0x0000300007107984 */ /* 0x000e620000000c00 */
[----:B------:R-:W-:Y:S06]  /*11a0*/  BAR.SYNC.DEFER_BLOCKING 0x0 ;  /* 0x0000000000007b1d */ /* 0x000fec0000010000 */
[----:B------:R-:W2:Y:S04]  /*11b0*/  LDG.E R23, desc[UR8][R22.64+0x40] ;  /* 0x0000400816177981 */ /* 0x000ea8000c1e1900 */
[----:B------:R-:W3:Y:S01]  /*11c0*/  LDG.E R37, desc[UR8][R12.64] ;  /* 0x000000080c257981 */ /* 0x000ee2000c1e1900 */
[----:B0-----:R-:W-:-:S04]  /*11d0*/  FFMA R35, R8, R27, R35 ;  /* 0x0000001b08237223 */ /* 0x001fc80000000023 */
[----:B------:R-:W-:-:S04]  /*11e0*/  FFMA R36, R36, R9, R35 ;  /* 0x0000000924247223 */ /* 0x000fc80000000023 */
[----:B------:R-:W-:-:S04]  /*11f0*/  FFMA R33, R33, R10, R36 ;  /* 0x0000000a21217223 */ /* 0x000fc80000000024 */
[----:B------:R-:W-:-:S04]  /*1200*/  FFMA R33, R34, R11, R33 ;  /* 0x0000000b22217223 */ /* 0x000fc80000000021 */
[----:B-1----:R-:W-:-:S04]  /*1210*/  FFMA R29, R16, R29, R33 ;  /* 0x0000001d101d7223 */ /* 0x002fc80000000021 */
[----:B------:R-:W-:-:S04]  /*1220*/  FFMA R26, R26, R17, R29 ;  /* 0x000000111a1a7223 */ /* 0x000fc8000000001d */
[----:B------:R-:W-:-:S04]  /*1230*/  FFMA R31, R31, R18, R26 ;  /* 0x000000121f1f7223 */ /* 0x000fc8000000001a */
[----:B------:R-:W-:Y:S01]  /*1240*/  FFMA R33, R28, R19, R31 ;  /* 0x000000131c217223 */ /* 0x000fe2000000001f */
        /* <DEDUP_REMOVED lines=14> */
[----:B------:R-:W-:Y:S04]  /*1330*/  LDS R31, [R20+0x200] ;  /* 0x00020000141f7984 */ /* 0x000fe80000000800 */
[----:B------:R-:W5:Y:S01]  /*1340*/  LDS.128 R16, [R7+0x20] ;  /* 0x0000200007107984 */ /* 0x000f620000000c00 */
[----:B0-----:R-:W-:-:S03]  /*1350*/  FFMA R25, R12, R25, R33 ;  /* 0x000000190c197223 */ /* 0x001fc60000000021 */
[----:B------:R-:W0:Y:S01]  /*1360*/  LDS R28, [R20+0x240] ;  /* 0x00024000141c7984 */ /* 0x000e220000000800 */
[----:B-1----:R-:W-:-:S03]  /*1370*/  FFMA R24, R24, R13, R25 ;  /* 0x0000000d18187223 */ /* 0x002fc60000000019 */
[----:B------:R-:W1:Y:S01]  /*1380*/  LDS R25, [R20+0x280] ;  /* 0x0002800014197984 */ /* 0x000e620000000800 */
[----:B--2---:R-:W-:-:S03]  /*1390*/  FFMA R27, R27, R14, R24 ;  /* 0x0000000e1b1b7223 */ /* 0x004fc60000000018 */
[----:B------:R-:W2:Y:S01]  /*13a0*/  LDS R24, [R20+0x2c0] ;  /* 0x0002c00014187984 */ /* 0x000ea20000000800 */
[----:B---3--:R-:W-:-:S03]  /*13b0*/  FFMA R33, R22, R15, R27 ;  /* 0x0000000f16217223 */ /* 0x008fc6000000001b */
[----:B------:R-:W-:Y:S04]  /*13c0*/  LDS R27, [R20+0x300] ;  /* 0x00030000141b7984 */ /* 0x000fe80000000800 */
[----:B------:R-:W3:Y:S01]  /*13d0*/  LDS.128 R12, [R7+0x30] ;  /* 0x00003000070c7984 */ /* 0x000ee20000000c00 */
[----:B----4-:R-:W-:-:S03]  /*13e0*/  FFMA R33, R8, R23, R33 ;  /* 0x0000001708217223 */ /* 0x010fc60000000021 */
[----:B------:R-:W4:Y:S04]  /*13f0*/  LDS R22, [R20+0x340] ;  /* 0x0003400014167984 */ /* 0x000f280000000800 */
[----:B------:R-:W4:Y:S01]  /*1400*/  LDS R23, [R20+0x380] ;  /* 0x0003800014177984 */ /* 0x000f220000000800 */
[----:B-----5:R-:W-:-:S03]  /*1410*/  FFMA R30, R30, R9, R33 ;  /* 0x000000091e1e7223 */ /* 0x020fc60000000021 */
[----:B------:R-:W5:Y:S01]  /*1420*/  LDS R8, [R20+0x3c0] ;  /* 0x0003c00014087984 */ /* 0x000f620000000800 */
[----:B------:R-:W-:-:S04]  /*1430*/  FFMA R29, R29, R10, R30 ;  /* 0x0000000a1d1d7223 */ /* 0x000fc8000000001e */
[----:B------:R-:W-:-:S04]  /*1440*/  FFMA R11, R26, R11, R29 ;  /* 0x0000000b1a0b7223 */ /* 0x000fc8000000001d */
[----:B------:R-:W-:-:S04]  /*1450*/  FFMA R11, R16, R31, R11 ;  /* 0x0000001f100b7223 */ /* 0x000fc8000000000b */
[----:B0-----:R-:W-:-:S04]  /*1460*/  FFMA R28, R28, R17, R11 ;  /* 0x000000111c1c7223 */ /* 0x001fc8000000000b */
[----:B-1----:R-:W-:-:S04]  /*1470*/  FFMA R25, R25, R18, R28 ;  /* 0x0000001219197223 */ /* 0x002fc8000000001c */
[----:B--2---:R-:W-:-:S04]  /*1480*/  FFMA R19, R24, R19, R25 ;  /* 0x0000001318137223 */ /* 0x004fc80000000019 */
[----:B---3--:R-:W-:-:S04]  /*1490*/  FFMA R19, R12, R27, R19 ;  /* 0x0000001b0c137223 */ /* 0x008fc80000000013 */
[----:B----4-:R-:W-:-:S04]  /*14a0*/  FFMA R22, R22, R13, R19 ;  /* 0x0000000d16167223 */ /* 0x010fc80000000013 */
[----:B------:R-:W-:-:S04]  /*14b0*/  FFMA R23, R23, R14, R22 ;  /* 0x0000000e17177223 */ /* 0x000fc80000000016 */
[----:B-----5:R-:W-:Y:S01]  /*14c0*/  FFMA R31, R8, R15, R23 ;  /* 0x0000000f081f7223 */ /* 0x020fe20000000017 */
[----:B------:R-:W-:Y:S06]  /*14d0*/  BAR.SYNC.DEFER_BLOCKING 0x0 ;  /* 0x0000000000007b1d */ /* 0x000fec0000010000 */
.L_x_3:
[----:B------:R-:W-:Y:S05]  /*14e0*/  @P1 BRA `(.L_x_0) ;  /* 0x0000000000d81947 */ /* 0x000fea0003800000 */
[----:B------:R-:W0:Y:S01]  /*14f0*/  LDC.64 R8, c[0x0][0x380] ;  /* 0x0000e000ff087b82 */ /* 0x000e220000000a00 */
[C---:B------:R-:W-:Y:S02]  /*1500*/  LEA R10, R0.reuse, R3, 0x4 ;  /* 0x00000003000a7211 */ /* 0x040fe400078e20ff */
[----:B------:R-:W-:-:S03]  /*1510*/  LEA R21, R0, R21, 0x4 ;  /* 0x0000001500157211 */ /* 0x000fc600078e20ff */
[----:B------:R-:W-:Y:S02]  /*1520*/  IMAD R11, R10, R5, R4 ;  /* 0x000000050a0b7224 */ /* 0x000fe400078e0204 */
[----:B------:R-:W1:Y:S01]  /*1530*/  LDC.64 R12, c[0x0][0x388] ;  /* 0x0000e200ff0c7b82 */ /* 0x000e620000000a00 */
[----:B0-----:R-:W-:-:S05]  /*1540*/  IMAD.WIDE R8, R21, 0x4, R8 ;  /* 0x0000000415087825 */ /* 0x001fca00078e0208 */
[----:B------:R-:W2:Y:S01]  /*1550*/  LDG.E R14, desc[UR8][R8.64] ;  /* 0x00000008080e7981 */ /* 0x000ea2000c1e1900 */
[----:B-1----:R-:W-:-:S06]  /*1560*/  IMAD.WIDE R12, R11, 0x4, R12 ;  /* 0x000000040b0c7825 */ /* 0x002fcc00078e020c */
[----:B------:R-:W3:Y:S01]  /*1570*/  LDG.E R12, desc[UR8][R12.64] ;  /* 0x000000080c0c7981 */ /* 0x000ee2000c1e1900 */
[----:B------:R-:W-:-:S04]  /*1580*/  UIADD3 UR4, UPT, UPT, UR4, 0x400, URZ ;  /* 0x0000040004047890 */ /* 0x000fc8000fffe0ff */
[----:B------:R-:W-:Y:S01]  /*1590*/  ULEA UR4, UR6, UR4, 0x18 ;  /* 0x0000000406047291 */ /* 0x000fe2000f8ec0ff */
[----:B------:R-:W-:-:S05]  /*15a0*/  LEA R15, R2, R7, 0x2 ;  /* 0x00000007020f7211 */ /* 0x000fca00078e10ff */
[----:B------:R-:W-:-:S04]  /*15b0*/  LEA R0, R2, UR4, 0x2 ;  /* 0x0000000402007c11 */ /* 0x000fc8000f8e10ff */
        /* <DEDUP_REMOVED lines=26> */
[----:B------:R-:W4:Y:S01]  /*1760*/  LDS R10, [R0+0x340] ;  /* 0x00034000000a7984 */ /* 0x000f220000000800 */
[----:B-----5:R-:W-:-:S03]  /*1770*/  FFMA R2, R2, R17, R3 ;  /* 0x0000001102027223 */ /* 0x020fc60000000003 */
[----:B------:R-:W5:Y:S04]  /*1780*/  LDS R16, [R0+0x380] ;  /* 0x0003800000107984 */ /* 0x000f680000000800 */
        /* <DEDUP_REMOVED lines=9> */
[----:B-----5:R-:W-:-:S04]  /*1820*/  FFMA R16, R16, R30, R9 ;  /* 0x0000001e10107223 */ /* 0x020fc80000000009 */
[----:B------:R-:W-:Y:S01]  /*1830*/  FFMA R31, R3, R31, R16 ;  /* 0x0000001f031f7223 */ /* 0x000fe20000000010 */
[----:B------:R-:W-:Y:S06]  /*1840*/  BAR.SYNC.DEFER_BLOCKING 0x0 ;  /* 0x0000000000007b1d */ /* 0x000fec0000010000 */
.L_x_0:
[----:B------:R-:W0:Y:S01]  /*1850*/  LDC.64 R2, c[0x0][0x390] ;  /* 0x0000e400ff027b82 */ /* 0x000e220000000a00 */
[----:B------:R-:W-:-:S04]  /*1860*/  IMAD R5, R6, R5, R4 ;  /* 0x0000000506057224 */ /* 0x000fc800078e0204 */
[----:B0-----:R-:W-:-:S05]  /*1870*/  IMAD.WIDE R2, R5, 0x4, R2 ;  /* 0x0000000405027825 */ /* 0x001fca00078e0202 */
[----:B------:R-:W-:Y:S01]  /*1880*/  STG.E desc[UR8][R2.64], R31 ;  /* 0x0000001f02007986 */ /* 0x000fe2000c101908 */
[----:B------:R-:W-:Y:S05]  /*1890*/  EXIT ;  /* 0x000000000000794d */ /* 0x000fea0003800000 */
.L_x_4:
[----:B------:R-:W-:-:S00]  /*18a0*/  BRA `(.L_x_4) ;  /* 0xfffffffc00fc7947 */ /* 0x000fc0000383ffff */
[----:B------:R-:W-:-:S00]  /*18b0*/  NOP ;  /* 0x0000000000007918 */ /* 0x000fc00000000000 */
        /* <DEDUP_REMOVED lines=12> */
.L_x_10:


//--------------------- .text._Z15gpu_matrix_multPfS_S_i --------------------------
	.section	.text._Z15gpu_matrix_multPfS_S_i,"ax",@progbits
	.align	128
        .global         _Z15gpu_matrix_multPfS_S_i
        .type           _Z15gpu_matrix_multPfS_S_i,@function
        .size           _Z15gpu_matrix_multPfS_S_i,(.L_x_11 - _Z15gpu_matrix_multPfS_S_i)
        .other          _Z15gpu_matrix_multPfS_S_i,@"STO_CUDA_ENTRY STV_DEFAULT"
_Z15gpu_matrix_multPfS_S_i:
.text._Z15gpu_matrix_multPfS_S_i:
[----:B------:R-:W-:Y:S01]  /*0000*/  LDC R1, c[0x0][0x37c] ;  /* 0x0000df00ff017b82 */ /* 0x000fe20000000800 */
[----:B------:R-:W0:Y:S07]  /*0010*/  S2R R0, SR_TID.Y ;  /* 0x0000000000007919 */ /* 0x000e2e0000002200 */
[----:B------:R-:W0:Y:S01]  /*0020*/  S2UR UR4, SR_CTAID.Y ;  /* 0x00000000000479c3 */ /* 0x000e220000002600 */
[----:B------:R-:W1:Y:S01]  /*0030*/  LDCU UR18, c[0x0][0x398] ;  /* 0x00007300ff1277ac */ /* 0x000e620008000800 */
[----:B------:R-:W2:Y:S06]  /*0040*/  S2R R3, SR_TID.X ;  /* 0x0000000000037919 */ /* 0x000eac0000002100 */
[----:B------:R-:W0:Y:S08]  /*0050*/  LDC R5, c[0x0][0x364] ;  /* 0x0000d900ff057b82 */ /* 0x000e300000000800 */
[----:B------:R-:W2:Y:S01]  /*0060*/  S2UR UR5, SR_CTAID.X ;  /* 0x00000000000579c3 */ /* 0x000ea20000002500 */
[----:B-1----:R-:W-:-:S07]  /*0070*/  UISETP.GE.AND UP0, UPT, UR18, 0x1, UPT ;  /* 0x000000011200788c */ /* 0x002fce000bf06270 */
[----:B------:R-:W2:Y:S01]  /*0080*/  LDC R2, c[0x0][0x360] ;  /* 0x0000d800ff027b82 */ /* 0x000ea20000000800 */
[----:B------:R-:W-:Y:S01]  /*0090*/  PLOP3.LUT P0, PT, PT, PT, UP0, 0x80, 0x8 ;  /* 0x000000000008781c */ /* 0x000fe20003f0f008 */
[----:B0-----:R-:W-:Y:S02]  /*00a0*/  IMAD R5, R5, UR4, R0 ;  /* 0x0000000405057c24 */ /* 0x001fe4000f8e0200 */
[----:B--2---:R-:W-:-:S05]  /*00b0*/  IMAD R0, R2, UR5, R3 ;  /* 0x0000000502007c24 */ /* 0x004fca000f8e0203 */
[----:B------:R-:W-:-:S04]  /*00c0*/  VIMNMX R2, PT, PT, R5, R0, !PT ;  /* 0x0000000005027248 */ /* 0x000fc80007fe0100 */
[----:B------:R-:W-:-:S13]  /*00d0*/  ISETP.GE.OR P0, PT, R2, UR18, !P0 ;  /* 0x0000001202007c0c */ /* 0x000fda000c706670 */
[----:B------:R-:W-:Y:S05]  /*00e0*/  @P0 EXIT ;  /* 0x000000000000094d */ /* 0x000fea0003800000 */
[----:B------:R-:W0:Y:S01]  /*00f0*/  LDC.64 R2, c[0x0][0x390] ;  /* 0x0000e400ff027b82 */ /* 0x000e220000000a00 */
[----:B------:R-:W1:Y:S01]  /*0100*/  LDCU.64 UR16, c[0x0][0x358] ;  /* 0x00006b00ff1077ac */ /* 0x000e620008000a00 */
[----:B------:R-:W-:-:S05]  /*0110*/  IMAD R5, R5, UR18, RZ ;  /* 0x0000001205057c24 */ /* 0x000fca000f8e02ff */
[----:B------:R-:W-:-:S05]  /*0120*/  IADD3 R7, PT, PT, R0, R5, RZ ;  /* 0x0000000500077210 */ /* 0x000fca0007ffe0ff */
[----:B0-----:R-:W-:-:S05]  /*0130*/  IMAD.WIDE R2, R7, 0x4, R2 ;  /* 0x0000000407027825 */ /* 0x001fca00078e0202 */
[----:B-1----:R0:W5:Y:S01]  /*0140*/  LDG.E R7, desc[UR16][R2.64] ;  /* 0x0000001002077981 */ /* 0x002162000c1e1900 */
[----:B------:R-:W-:Y:S01]  /*0150*/  UISETP.GE.U32.AND UP0, UPT, UR18, 0x8, UPT ;  /* 0x000000081200788c */ /* 0x000fe2000bf06070 */
[----:B------:R-:W-:-:S08]  /*0160*/  HFMA2 R4, -RZ, RZ, 0, 0 ;  /* 0x00000000ff047431 */ /* 0x000fd000000001ff */
[----:B0-----:R-:W-:Y:S05]  /*0170*/  BRA.U !UP0, `(.L_x_5) ;  /* 0x00000005082c7547 */ /* 0x001fea000b800000 */
[----:B------:R-:W0:Y:S01]  /*0180*/  LDCU.128 UR20, c[0x0][0x380] ;  /* 0x00007000ff1477ac */ /* 0x000e220008000c00 */
[----:B------:R-:W-:Y:S01]  /*0190*/  MOV R4, R0 ;  /* 0x0000000000047202 */ /* 0x000fe20000000f00 */
[----:B------:R-:W-:-:S04]  /*01a0*/  ULOP3.LUT UR4, UR18, 0x7ffffff8, URZ, 0xc0, !UPT ;  /* 0x7ffffff812047892 */ /* 0x000fc8000f8ec0ff */
[----:B------:R-:W-:Y:S01]  /*01b0*/  UIADD3 UR4, UPT, UPT, -UR4, URZ, URZ ;  /* 0x000000ff04047290 */ /* 0x000fe2000fffe1ff */
[----:B0-----:R-:W-:Y:S01]  /*01c0*/  MOV R8, UR20 ;  /* 0x0000001400087c02 */ /* 0x001fe20008000f00 */
[----:B------:R-:W-:Y:S01]  /*01d0*/  UIMAD.WIDE.U32 UR6, UR18, 0xc, UR22 ;  /* 0x0000000c120678a5 */ /* 0x000fe2000f8e0016 */
[----:B------:R-:W-:Y:S01]  /*01e0*/  MOV R9, UR21 ;  /* 0x0000001500097c02 */ /* 0x000fe20008000f00 */
[----:B------:R-:W-:Y:S02]  /*01f0*/  UIMAD.WIDE.U32 UR8, UR18, 0x10, UR22 ;  /* 0x00000010120878a5 */ /* 0x000fe4000f8e0016 */
[----:B------:R-:W-:Y:S01]  /*0200*/  UIMAD.WIDE.U32 UR10, UR18, 0x14, UR22 ;  /* 0x00000014120a78a5 */ /* 0x000fe2000f8e0016 */
[----:B------:R-:W-:Y:S01]  /*0210*/  IMAD.WIDE.U32 R8, R5, 0x4, R8 ;  /* 0x0000000405087825 */ /* 0x000fe200078e0008 */
[----:B------:R-:W-:Y:S02]  /*0220*/  UIMAD.WIDE.U32 UR12, UR18, 0x18, UR22 ;  /* 0x00000018120c78a5 */ /* 0x000fe4000f8e0016 */
[----:B------:R-:W-:Y:S01]  /*0230*/  UIMAD.WIDE.U32 UR14, UR18, 0x1c, UR22 ;  /* 0x0000001c120e78a5 */ /* 0x000fe2000f8e0016 */
[----:B------:R-:W-:-:S04]  /*0240*/  IADD3 R6, P0, PT, R8, 0x10, RZ ;  /* 0x0000001008067810 */ /* 0x000fc80007f1e0ff */
[----:B------:R-:W-:-:S09]  /*0250*/  IADD3.X R9, PT, PT, RZ, R9, RZ, P0, !PT ;  /* 0x00000009ff097210 */ /* 0x000fd200007fe4ff */
.L_x_6:
[----:B------:R-:W-:Y:S02]  /*0260*/  MOV R11, 0x4 ;  /* 0x00000004000b7802 */ /* 0x000fe40000000f00 */
[----:B------:R-:W-:-:S03]  /*0270*/  MOV R8, R6 ;  /* 0x0000000600087202 */ /* 0x000fc60000000f00 */
[----:B------:R-:W-:Y:S02]  /*0280*/  IMAD.WIDE R10, R4, R11, UR22 ;  /* 0x00000016040a7e25 */ /* 0x000fe4000f8e020b */
[----:B------:R-:W2:Y:S04]  /*0290*/  LDG.E R6, desc[UR16][R8.64+-0x10] ;  /* 0xfffff01008067981 */ /* 0x000ea8000c1e1900 */
[----:B------:R-:W2:Y:S01]  /*02a0*/  LDG.E R10, desc[UR16][R10.64] ;  /* 0x000000100a0a7981 */ /* 0x000ea2000c1e1900 */
[----:B------:R-:W-:-:S06]  /*02b0*/  UIMAD.WIDE.U32 UR20, UR18, 0x4, UR22 ;  /* 0x00000004121478a5 */ /* 0x000fcc000f8e0016 */
[----:B------:R-:W-:Y:S02]  /*02c0*/  MOV R12, UR20 ;  /* 0x00000014000c7c02 */ /* 0x000fe40008000f00 */
[----:B------:R-:W-:Y:S01]  /*02d0*/  MOV R13, UR21 ;  /* 0x00000015000d7c02 */ /* 0x000fe20008000f00 */
[----:B--2--5:R-:W-:Y:S02]  /*02e0*/  FFMA R15, R6, R10, R7 ;  /* 0x0000000a060f7223 */ /* 0x024fe40000000007 */
[----:B-1----:R-:W-:-:S03]  /*02f0*/  IMAD.WIDE R6, R4, 0x4, R12 ;  /* 0x0000000404067825 */ /* 0x002fc600078e020c */
[----:B------:R0:W-:Y:S04]  /*0300*/  STG.E desc[UR16][R2.64], R15 ;  /* 0x0000000f02007986 */ /* 0x0001e8000c101910 */
[----:B------:R-:W2:Y:S04]  /*0310*/  LDG.E R6, desc[UR16][R6.64] ;  /* 0x0000001006067981 */ /* 0x000ea8000c1e1900 */
[----:B------:R-:W2:Y:S01]  /*0320*/  LDG.E R14, desc[UR16][R8.64+-0xc] ;  /* 0xfffff410080e7981 */ /* 0x000ea2000c1e1900 */
[----:B------:R-:W-:-:S06]  /*0330*/  UIMAD.WIDE.U32 UR20, UR18, 0x8, UR22 ;  /* 0x00000008121478a5 */ /* 0x000fcc000f8e0016 */
[----:B------:R-:W-:Y:S02]  /*0340*/  MOV R12, UR20 ;  /* 0x00000014000c7c02 */ /* 0x000fe40008000f00 */
[----:B------:R-:W-:-:S03]  /*0350*/  MOV R13, UR21 ;  /* 0x00000015000d7c02 */ /* 0x000fc60008000f00 */
[----:B------:R-:W-:-:S04]  /*0360*/  IMAD.WIDE R10, R4, 0x4, R12 ;  /* 0x00000004040a7825 */ /* 0x000fc800078e020c */
[----:B--2---:R-:W-:-:S05]  /*0370*/  FFMA R17, R14, R6, R15 ;  /* 0x000000060e117223 */ /* 0x004fca000000000f */
[----:B------:R1:W-:Y:S04]  /*0380*/  STG.E desc[UR16][R2.64], R17 ;  /* 0x0000001102007986 */ /* 0x0003e8000c101910 */
[----:B------:R-:W0:Y:S04]  /*0390*/  LDG.E R10, desc[UR16][R10.64] ;  /* 0x000000100a0a7981 */ /* 0x000e28000c1e1900 */
[----:B------:R-:W0:Y:S01]  /*03a0*/  LDG.E R12, desc[UR16][R8.64+-0x8] ;  /* 0xfffff810080c7981 */ /* 0x000e22000c1e1900 */
[----:B------:R-:W-:-:S05]  /*03b0*/  HFMA2 R13, -RZ, RZ, 0, 2.384185791015625e-07 ;  /* 0x00000004ff0d7431 */ /* 0x000fca00000001ff */
[----:B------:R-:W-:-:S04]  /*03c0*/  IMAD.WIDE R6, R4, R13, UR6 ;  /* 0x0000000604067e25 */ /* 0x000fc8000f8e020d */
[----:B0-----:R-:W-:-:S05]  /*03d0*/  FFMA R15, R12, R10, R17 ;  /* 0x0000000a0c0f7223 */ /* 0x001fca0000000011 */
[----:B------:R0:W-:Y:S04]  /*03e0*/  STG.E desc[UR16][R2.64], R15 ;  /* 0x0000000f02007986 */ /* 0x0001e8000c101910 */
[----:B------:R-:W2:Y:S04]  /*03f0*/  LDG.E R6, desc[UR16][R6.64] ;  /* 0x0000001006067981 */ /* 0x000ea8000c1e1900 */
[----:B------:R-:W2:Y:S02]  /*0400*/  LDG.E R12, desc[UR16][R8.64+-0x4] ;  /* 0xfffffc10080c7981 */ /* 0x000ea4000c1e1900 */
[----:B--2---:R-:W-:Y:S01]  /*0410*/  FFMA R19, R12, R6, R15 ;  /* 0x000000060c137223 */ /* 0x004fe2000000000f */
[----:B------:R-:W-:-:S04]  /*0420*/  IMAD.WIDE R12, R4, R13, UR8 ;  /* 0x00000008040c7e25 */ /* 0x000fc8000f8e020d */
[----:B------:R2:W-:Y:S04]  /*0430*/  STG.E desc[UR16][R2.64], R19 ;  /* 0x0000001302007986 */ /* 0x0005e8000c101910 */
[----:B------:R-:W1:Y:S04]  /*0440*/  LDG.E R12, desc[UR16][R12.64] ;  /* 0x000000100c0c7981 */ /* 0x000e68000c1e1900 */
[----:B------:R-:W1:Y:S01]  /*0450*/  LDG.E R10, desc[UR16][R8.64] ;  /* 0x00000010080a7981 */ /* 0x000e62000c1e1900 */
[----:B------:R-:W-:Y:S01]  /*0460*/  MOV R11, 0x4 ;  /* 0x00000004000b7802 */ /* 0x000fe20000000f00 */
[----:B-1----:R-:W-:-:S04]  /*0470*/  FFMA R17, R10, R12, R19 ;  /* 0x0000000c0a117223 */ /* 0x002fc80000000013 */
[----:B------:R-:W-:Y:S01]  /*0480*/  IMAD.WIDE R10, R4, R11, UR10 ;  /* 0x0000000a040a7e25 */ /* 0x000fe2000f8e020b */
[----:B------:R1:W-:Y:S05]  /*0490*/  STG.E desc[UR16][R2.64], R17 ;  /* 0x0000001102007986 */ /* 0x0003ea000c101910 */
[----:B------:R-:W3:Y:S04]  /*04a0*/  LDG.E R10, desc[UR16][R10.64] ;  /* 0x000000100a0a7981 */ /* 0x000ee8000c1e1900 */
[----:B------:R-:W3:Y:S01]  /*04b0*/  LDG.E R6, desc[UR16][R8.64+0x4] ;  /* 0x0000041008067981 */ /* 0x000ee2000c1e1900 */
[----:B0-----:R-:W-:-:S04]  /*04c0*/  IMAD.MOV.U32 R15, RZ, RZ, 0x4 ;  /* 0x00000004ff0f7424 */ /* 0x001fc800078e00ff */
[----:B------:R-:W-:-:S04]  /*04d0*/  IMAD.WIDE R14, R4, R15, UR12 ;  /* 0x0000000c040e7e25 */ /* 0x000fc8000f8e020f */
[----:B---3--:R-:W-:-:S05]  /*04e0*/  FFMA R21, R6, R10, R17 ;  /* 0x0000000a06157223 */ /* 0x008fca0000000011 */
[----:B------:R1:W-:Y:S04]  /*04f0*/  STG.E desc[UR16][R2.64], R21 ;  /* 0x0000001502007986 */ /* 0x0003e8000c101910 */
[----:B------:R-:W2:Y:S04]  /*0500*/  LDG.E R14, desc[UR16][R14.64] ;  /* 0x000000100e0e7981 */ /* 0x000ea8000c1e1900 */
[----:B------:R-:W2:Y:S01]  /*0510*/  LDG.E R6, desc[UR16][R8.64+0x8] ;  /* 0x0000081008067981 */ /* 0x000ea2000c1e1900 */
[----:B------:R-:W-:-:S05]  /*0520*/  HFMA2 R13, -RZ, RZ, 0, 2.384185791015625e-07 ;  /* 0x00000004ff0d7431 */ /* 0x000fca00000001ff */
[----:B------:R-:W-:-:S04]  /*0530*/  IMAD.WIDE R12, R4, R13, UR14 ;  /* 0x0000000e040c7e25 */ /* 0x000fc8000f8e020d */
[----:B--2---:R-:W-:-:S05]  /*0540*/  FFMA R19, R6, R14, R21 ;  /* 0x0000000e06137223 */ /* 0x004fca0000000015 */
[----:B------:R1:W-:Y:S04]  /*0550*/  STG.E desc[UR16][R2.64], R19 ;  /* 0x0000001302007986 */ /* 0x0003e8000c101910 */
[----:B------:R-:W2:Y:S04]  /*0560*/  LDG.E R12, desc[UR16][R12.64] ;  /* 0x000000100c0c7981 */ /* 0x000ea8000c1e1900 */
[----:B------:R-:W2:Y:S01]  /*0570*/  LDG.E R6, desc[UR16][R8.64+0xc] ;  /* 0x00000c1008067981 */ /* 0x000ea2000c1e1900 */
[----:B------:R-:W-:Y:S01]  /*0580*/  UIADD3 UR4, UPT, UPT, UR4, 0x8, URZ ;  /* 0x0000000804047890 */ /* 0x000fe2000fffe0ff */
[----:B------:R-:W-:-:S03]  /*0590*/  MOV R11, UR18 ;  /* 0x00000012000b7c02 */ /* 0x000fc60008000f00 */
[----:B------:R-:W-:Y:S01]  /*05a0*/  UISETP.NE.AND UP0, UPT, UR4, URZ, UPT ;  /* 0x000000ff0400728c */ /* 0x000fe2000bf05270 */
[----:B------:R-:W-:Y:S01]  /*05b0*/  LEA R4, R11, R4, 0x3 ;  /* 0x000000040b047211 */ /* 0x000fe200078e18ff */
[----:B--2---:R-:W-:Y:S01]  /*05c0*/  FFMA R7, R6, R12, R19 ;  /* 0x0000000c06077223 */ /* 0x004fe20000000013 */
[----:B------:R-:W-:-:S04]  /*05d0*/  IADD3 R6, P0, PT, R8, 0x20, RZ ;  /* 0x0000002008067810 */ /* 0x000fc80007f1e0ff */
[----:B------:R1:W-:Y:S01]  /*05e0*/  STG.E desc[UR16][R2.64], R7 ;  /* 0x0000000702007986 */ /* 0x0003e2000c101910 */
[----:B------:R-:W-:Y:S01]  /*05f0*/  IADD3.X R9, PT, PT, RZ, R9, RZ, P0, !PT ;  /* 0x00000009ff097210 */ /* 0x000fe200007fe4ff */
[----:B------:R-:W-:Y:S07]  /*0600*/  BRA.U UP0, `(.L_x_6) ;  /* 0xfffffffd00147547 */ /* 0x000fee000b83ffff */
[----:B------:R-:W-:-:S06]  /*0610*/  ULOP3.LUT UR4, UR18, 0x7ffffff8, URZ, 0xc0, !UPT ;  /* 0x7ffffff812047892 */ /* 0x000fcc000f8ec0ff */
[----:B------:R-:W-:-:S07]  /*0620*/  MOV R4, UR4 ;  /* 0x0000000400047c02 */ /* 0x000fce0008000f00 */
.L_x_5:
[----:B------:R-:W-:-:S06]  /*0630*/  ULOP3.LUT UR4, UR18, 0x7, URZ, 0xc0, !UPT ;  /* 0x0000000712047892 */ /* 0x000fcc000f8ec0ff */
[----:B------:R-:W-:-:S13]  /*0640*/  ISETP.NE.AND P0, PT, RZ, UR4, PT ;  /* 0x00000004ff007c0c */ /* 0x000fda000bf05270 */
[----:B------:R-:W-:Y:S05]  /*0650*/  @!P0 EXIT ;  /* 0x000000000000894d */ /* 0x000fea0003800000 */
[----:B------:R-:W-:Y:S02]  /*0660*/  UISETP.GE.U32.AND UP0, UPT, UR4, 0x4, UPT ;  /* 0x000000040400788c */ /* 0x000fe4000bf06070 */
[----:B------:R-:W-:-:S07]  /*0670*/  ULOP3.LUT UR4, UR18, 0x3, URZ, 0xc0, !UPT ;  /* 0x0000000312047892 */ /* 0x000fce000f8ec0ff */
[----:B------:R-:W-:Y:S05]  /*0680*/  BRA.U !UP0, `(.L_x_7) ;  /* 0x0000000108887547 */ /* 0x000fea000b800000 */
[----:B------:R-:W0:Y:S01]  /*0690*/  LDC.64 R10, c[0x0][0x380] ;  /* 0x0000e000ff0a7b82 */ /* 0x000e220000000a00 */
[----:B------:R-:W-:Y:S01]  /*06a0*/  IADD3 R9, PT, PT, R5, R4, RZ ;  /* 0x0000000405097210 */ /* 0x000fe20007ffe0ff */
[----:B------:R-:W-:Y:S01]  /*06b0*/  IMAD R15, R4, UR18, R0 ;  /* 0x00000012040f7c24 */ /* 0x000fe2000f8e0200 */
[----:B------:R-:W2:Y:S05]  /*06c0*/  LDCU.64 UR6, c[0x0][0x380] ;  /* 0x00007000ff0677ac */ /* 0x000eaa0008000a00 */
[----:B------:R-:W3:Y:S01]  /*06d0*/  LDC.64 R12, c[0x0][0x388] ;  /* 0x0000e200ff0c7b82 */ /* 0x000ee20000000a00 */
[----:B0-----:R-:W-:-:S06]  /*06e0*/  IMAD.WIDE.U32 R10, R9, 0x4, R10 ;  /* 0x00000004090a7825 */ /* 0x001fcc00078e000a */
[----:B------:R-:W4:Y:S01]  /*06f0*/  LDG.E R10, desc[UR16][R10.64] ;  /* 0x000000100a0a7981 */ /* 0x000f22000c1e1900 */
[----:B---3--:R-:W-:-:S05]  /*0700*/  IMAD.WIDE R12, R15, 0x4, R12 ;  /* 0x000000040f0c7825 */ /* 0x008fca00078e020c */
[----:B------:R-:W4:Y:S01]  /*0710*/  LDG.E R6, desc[UR16][R12.64] ;  /* 0x000000100c067981 */ /* 0x000f22000c1e1900 */
[----:B------:R-:W-:Y:S01]  /*0720*/  IADD3 R9, P0, PT, R5, R4, RZ ;  /* 0x0000000405097210 */ /* 0x000fe20007f1e0ff */
[----:B-1----:R-:W-:-:S03]  /*0730*/  IMAD.U32 R17, RZ, RZ, UR18 ;  /* 0x00000012ff117e24 */ /* 0x002fc6000f8e00ff */
[----:B------:R-:W-:Y:S02]  /*0740*/  IADD3.X R14, PT, PT, RZ, RZ, RZ, P0, !PT ;  /* 0x000000ffff0e7210 */ /* 0x000fe400007fe4ff */
[----:B--2---:R-:W-:-:S04]  /*0750*/  LEA R8, P0, R9, UR6, 0x2 ;  /* 0x0000000609087c11 */ /* 0x004fc8000f8010ff */
[----:B------:R-:W-:Y:S01]  /*0760*/  LEA.HI.X R9, R9, UR7, R14, 0x2, P0 ;  /* 0x0000000709097c11 */ /* 0x000fe200080f140e */
[----:B----45:R-:W-:Y:S01]  /*0770*/  FFMA R15, R10, R6, R7 ;  /* 0x000000060a0f7223 */ /* 0x030fe20000000007 */
[----:B------:R-:W-:-:S04]  /*0780*/  IMAD.WIDE.U32 R6, R17, 0x4, R12 ;  /* 0x0000000411067825 */ /* 0x000fc800078e000c */
[----:B------:R0:W-:Y:S04]  /*0790*/  STG.E desc[UR16][R2.64], R15 ;  /* 0x0000000f02007986 */ /* 0x0001e8000c101910 */
[----:B------:R-:W2:Y:S04]  /*07a0*/  LDG.E R11, desc[UR16][R6.64] ;  /* 0x00000010060b7981 */ /* 0x000ea8000c1e1900 */
[----:B------:R-:W2:Y:S01]  /*07b0*/  LDG.E R10, desc[UR16][R8.64+0x4] ;  /* 0x00000410080a7981 */ /* 0x000ea2000c1e1900 */
[----:B------:R-:W-:Y:S01]  /*07c0*/  MOV R13, UR18 ;  /* 0x00000012000d7c02 */ /* 0x000fe20008000f00 */
[----:B--2---:R-:W-:-:S04]  /*07d0*/  FFMA R17, R10, R11, R15 ;  /* 0x0000000b0a117223 */ /* 0x004fc8000000000f */
[----:B------:R-:W-:Y:S01]  /*07e0*/  IMAD.WIDE.U32 R10, R13, 0x4, R6 ;  /* 0x000000040d0a7825 */ /* 0x000fe200078e0006 */
        /* <DEDUP_REMOVED lines=9> */
[----:B------:R-:W-:Y:S01]  /*0880*/  IADD3 R4, PT, PT, R4, 0x4, RZ ;  /* 0x0000000404047810 */ /* 0x000fe20007ffe0ff */
[----:B--2---:R-:W-:-:S05]  /*0890*/  FFMA R7, R6, R12, R19 ;  /* 0x0000000c06077223 */ /* 0x004fca0000000013 */
[----:B------:R0:W-:Y:S02]  /*08a0*/  STG.E desc[UR16][R2.64], R7 ;  /* 0x0000000702007986 */ /* 0x0001e4000c101910 */
.L_x_7:
[----:B------:R-:W-:-:S13]  /*08b0*/  ISETP.NE.AND P0, PT, RZ, UR4, PT ;  /* 0x00000004ff007c0c */ /* 0x000fda000bf05270 */
[----:B------:R-:W-:Y:S05]  /*08c0*/  @!P0 EXIT ;  /* 0x000000000000894d */ /* 0x000fea0003800000 */
[----:B------:R-:W-:-:S09]  /*08d0*/  UISETP.NE.AND UP0, UPT, UR4, 0x1, UPT ;  /* 0x000000010400788c */ /* 0x000fd2000bf05270 */
[----:B------:R-:W-:Y:S05]  /*08e0*/  BRA.U !UP0, `(.L_x_8) ;  /* 0x0000000108587547 */ /* 0x000fea000b800000 */
[----:B------:R-:W2:Y:S01]  /*08f0*/  LDC.64 R8, c[0x0][0x380] ;  /* 0x0000e000ff087b82 */ /* 0x000ea20000000a00 */
[----:B------:R-:W-:Y:S01]  /*0900*/  IADD3 R11, PT, PT, R5, R4, RZ ;  /* 0x00000004050b7210 */ /* 0x000fe20007ffe0ff */
[----:B0-----:R-:W-:Y:S01]  /*0910*/  IMAD R15, R4, UR18, R0 ;  /* 0x00000012040f7c24 */ /* 0x001fe2000f8e0200 */
[----:B------:R-:W0:Y:S05]  /*0920*/  LDCU.64 UR4, c[0x0][0x380] ;  /* 0x00007000ff0477ac */ /* 0x000e2a0008000a00 */
[----:B------:R-:W3:Y:S01]  /*0930*/  LDC.64 R12, c[0x0][0x388] ;  /* 0x0000e200ff0c7b82 */ /* 0x000ee20000000a00 */
[----:B--2---:R-:W-:-:S06]  /*0940*/  IMAD.WIDE.U32 R10, R11, 0x4, R8 ;  /* 0x000000040b0a7825 */ /* 0x004fcc00078e0008 */
[----:B------:R-:W1:Y:S01]  /*0950*/  LDG.E R10, desc[UR16][R10.64] ;  /* 0x000000100a0a7981 */ /* 0x000e62000c1e1900 */
[----:B---3--:R-:W-:-:S05]  /*0960*/  IMAD.WIDE R12, R15, 0x4, R12 ;  /* 0x000000040f0c7825 */ /* 0x008fca00078e020c */
[----:B------:R-:W1:Y:S01]  /*0970*/  LDG.E R6, desc[UR16][R12.64] ;  /* 0x000000100c067981 */ /* 0x000e62000c1e1900 */
[----:B------:R-:W-:Y:S02]  /*0980*/  IADD3 R9, P0, PT, R5, R4, RZ ;  /* 0x0000000405097210 */ /* 0x000fe40007f1e0ff */
[----:B------:R-:W-:Y:S02]  /*0990*/  MOV R15, UR18 ;  /* 0x00000012000f7c02 */ /* 0x000fe40008000f00 */
[----:B------:R-:W-:Y:S02]  /*09a0*/  IADD3.X R14, PT, PT, RZ, RZ, RZ, P0, !PT ;  /* 0x000000ffff0e7210 */ /* 0x000fe400007fe4ff */
[----:B0-----:R-:W-:-:S04]  /*09b0*/  LEA R8, P0, R9, UR4, 0x2 ;  /* 0x0000000409087c11 */ /* 0x001fc8000f8010ff */
[----:B------:R-:W-:Y:S01]  /*09c0*/  LEA.HI.X R9, R9, UR5, R14, 0x2, P0 ;  /* 0x0000000509097c11 */ /* 0x000fe200080f140e */
[----:B------:R-:W-:-:S04]  /*09d0*/  IMAD.WIDE.U32 R14, R15, 0x4, R12 ;  /* 0x000000040f0e7825 */ /* 0x000fc800078e000c */
[----:B-1---5:R-:W-:-:S05]  /*09e0*/  FFMA R17, R10, R6, R7 ;  /* 0x000000060a117223 */ /* 0x022fca0000000007 */
[----:B------:R2:W-:Y:S04]  /*09f0*/  STG.E desc[UR16][R2.64], R17 ;  /* 0x0000001102007986 */ /* 0x0005e8000c101910 */
[----:B------:R-:W3:Y:S04]  /*0a00*/  LDG.E R14, desc[UR16][R14.64] ;  /* 0x000000100e0e7981 */ /* 0x000ee8000c1e1900 */
[----:B------:R-:W3:Y:S01]  /*0a10*/  LDG.E R8, desc[UR16][R8.64+0x4] ;  /* 0x0000041008087981 */ /* 0x000ee2000c1e1900 */
[----:B------:R-:W-:Y:S01]  /*0a20*/  IADD3 R4, PT, PT, R4, 0x2, RZ ;  /* 0x0000000204047810 */ /* 0x000fe20007ffe0ff */
[----:B---3--:R-:W-:-:S05]  /*0a30*/  FFMA R7, R8, R14, R17 ;  /* 0x0000000e08077223 */ /* 0x008fca0000000011 */
[----:B------:R2:W-:Y:S02]  /*0a40*/  STG.E desc[UR16][R2.64], R7 ;  /* 0x0000000702007986 */ /* 0x0005e4000c101910 */
.L_x_8:
[----:B------:R-:W-:-:S04]  /*0a50*/  ULOP3.LUT UR4, UR18, 0x1, URZ, 0xc0, !UPT ;  /* 0x0000000112047892 */ /* 0x000fc8000f8ec0ff */
[----:B------:R-:W-:-:S06]  /*0a60*/  UISETP.NE.U32.AND UP0, UPT, UR4, 0x1, UPT ;  /* 0x000000010400788c */ /* 0x000fcc000bf05070 */
[----:B------:R-:W-:-:S13]  /*0a70*/  PLOP3.LUT P0, PT, PT, PT, UP0, 0x80, 0x8 ;  /* 0x000000000008781c */ /* 0x000fda0003f0f008 */
[----:B------:R-:W-:Y:S05]  /*0a80*/  @P0 EXIT ;  /* 0x000000000000094d */ /* 0x000fea0003800000 */
[----:B------:R-:W3:Y:S01]  /*0a90*/  LDC.64 R8, c[0x0][0x380] ;  /* 0x0000e000ff087b82 */ /* 0x000ee20000000a00 */
[----:B------:R-:W-:Y:S01]  /*0aa0*/  IADD3 R5, PT, PT, R5, R4, RZ ;  /* 0x0000000405057210 */ /* 0x000fe20007ffe0ff */
[----:B------:R-:W-:-:S06]  /*0ab0*/  IMAD R13, R4, UR18, R0 ;  /* 0x00000012040d7c24 */ /* 0x000fcc000f8e0200 */
[----:B------:R-:W4:Y:S01]  /*0ac0*/  LDC.64 R10, c[0x0][0x388] ;  /* 0x0000e200ff0a7b82 */ /* 0x000f220000000a00 */
[----:B---3--:R-:W-:-:S06]  /*0ad0*/  IMAD.WIDE.U32 R4, R5, 0x4, R8 ;  /* 0x0000000405047825 */ /* 0x008fcc00078e0008 */
[----:B------:R-:W0:Y:S01]  /*0ae0*/  LDG.E R4, desc[UR16][R4.64] ;  /* 0x0000001004047981 */ /* 0x000e22000c1e1900 */
[----:B----4-:R-:W-:-:S06]  /*0af0*/  IMAD.WIDE R8, R13, 0x4, R10 ;  /* 0x000000040d087825 */ /* 0x010fcc00078e020a */
[----:B------:R-:W0:Y:S02]  /*0b00*/  LDG.E R8, desc[UR16][R8.64] ;  /* 0x0000001008087981 */ /* 0x000e24000c1e1900 */
[----:B012--5:R-:W-:-:S05]  /*0b10*/  FFMA R7, R4, R8, R7 ;  /* 0x0000000804077223 */ /* 0x027fca0000000007 */
[----:B------:R-:W-:Y:S01]  /*0b20*/  STG.E desc[UR16][R2.64], R7 ;  /* 0x0000000702007986 */ /* 0x000fe2000c101910 */
[----:B------:R-:W-:Y:S05]  /*0b30*/  EXIT ;  /* 0x000000000000794d */ /* 0x000fea0003800000 */
.L_x_9:
        /* <DEDUP_REMOVED lines=12> */
.L_x_11:


//--------------------- .nv.shared._Z20MatrixMul_tileKernelPfS_S_i --------------------------
	.section	.nv.shared._Z20MatrixMul_tileKernelPfS_S_i,"aw",@nobits
	.sectionflags	@""
	.align	4
.nv.shared._Z20MatrixMul_tileKernelPfS_S_i:
	.zero		3072


//--------------------- .nv.shared.reserved.0     --------------------------
	.section	.nv.shared.reserved.0,"aw",@nobits
	.weak		__nv_reservedSMEM_offset_0_alias
	.size		__nv_reservedSMEM_offset_0_alias, 0, 64
	.other		__nv_reservedSMEM_offset_0_alias,@"STO_CUDA_RESERVED_SHARED STV_DEFAULT"
__nv_reservedSMEM_offset_0_alias:
	.zero		0
	.zero		64


//--------------------- .nv.constant0._Z20MatrixMul_tileKernelPfS_S_i --------------------------
	.section	.nv.constant0._Z20MatrixMul_tileKernelPfS_S_i,"a",@progbits
	.sectionflags	@""
	.align	4
.nv.constant0._Z20MatrixMul_tileKernelPfS_S_i:
	.zero		924


//--------------------- .nv.constant0._Z15gpu_matrix_multPfS_S_i --------------------------
	.section	.nv.constant0._Z15gpu_matrix_multPfS_S_i,"a",@progbits
	.sectionflags	@""
	.align	4
.nv.constant0._Z15gpu_matrix_multPfS_S_i:
	.zero		924


//--------------------- SYMBOLS --------------------------

	.type		.nv.reservedSmem.offset0,@object
	.size		.nv.reservedSmem.offset0,0x4
	.type		.nv.reservedSmem.cap,@object
	.size		.nv.reservedSmem.cap,0x4
